//
// Generated by NVIDIA NVVM Compiler
//
// Compiler Build ID: CL-36424714
// Cuda compilation tools, release 13.0, V13.0.88
// Based on NVVM 20.0.0
//

.version 9.0
.target sm_100
.address_size 64

	// .globl	_Z18aes128_ecb_encryptPKhPhm
.const .align 4 .b8 d_roundKeys[240];
.const .align 4 .b8 d_T0[1024];
.const .align 4 .b8 d_T1[1024];
.const .align 4 .b8 d_T2[1024];
.const .align 4 .b8 d_T3[1024];
.const .align 1 .b8 d_sbox[256];
.const .align 1 .b8 d_inv_sbox[256];
.const .align 4 .b8 d_U0[1024];
.const .align 4 .b8 d_U1[1024];
.const .align 4 .b8 d_U2[1024];
.const .align 4 .b8 d_U3[1024];

.visible .entry _Z18aes128_ecb_encryptPKhPhm(
	.param .u64 .ptr .align 1 _Z18aes128_ecb_encryptPKhPhm_param_0,
	.param .u64 .ptr .align 1 _Z18aes128_ecb_encryptPKhPhm_param_1,
	.param .u64 _Z18aes128_ecb_encryptPKhPhm_param_2
)
{
	.reg .pred 	%p<2>;
	.reg .b16 	%rs<17>;
	.reg .b32 	%r<521>;
	.reg .b64 	%rd<443>;

	ld.param.u64 	%rd2, [_Z18aes128_ecb_encryptPKhPhm_param_0];
	ld.param.u64 	%rd3, [_Z18aes128_ecb_encryptPKhPhm_param_1];
	ld.param.u64 	%rd4, [_Z18aes128_ecb_encryptPKhPhm_param_2];
	mov.u32 	%r1, %ctaid.x;
	mov.u32 	%r2, %ntid.x;
	mov.u32 	%r3, %tid.x;
	mad.lo.s32 	%r4, %r1, %r2, %r3;
	cvt.u64.u32 	%rd1, %r4;
	setp.le.u64 	%p1, %rd4, %rd1;
	@%p1 bra 	$L__BB0_2;
	cvta.to.global.u64 	%rd5, %rd3;
	cvta.to.global.u64 	%rd6, %rd2;
	shl.b64 	%rd7, %rd1, 4;
	add.s64 	%rd8, %rd6, %rd7;
	ld.global.u32 	%r5, [%rd8];
	ld.global.u32 	%r6, [%rd8+4];
	ld.global.u32 	%r7, [%rd8+8];
	ld.global.u32 	%r8, [%rd8+12];
	ld.const.u32 	%r9, [d_roundKeys];
	xor.b32  	%r10, %r9, %r5;
	ld.const.u32 	%r11, [d_roundKeys+4];
	xor.b32  	%r12, %r11, %r6;
	ld.const.u32 	%r13, [d_roundKeys+8];
	xor.b32  	%r14, %r13, %r7;
	ld.const.u32 	%r15, [d_roundKeys+12];
	xor.b32  	%r16, %r15, %r8;
	shl.b32 	%r17, %r10, 2;
	cvt.u64.u32 	%rd9, %r17;
	and.b64  	%rd10, %rd9, 1020;
	mov.u64 	%rd11, d_T0;
	add.s64 	%rd12, %rd11, %rd10;
	ld.const.u32 	%r18, [%rd12];
	shr.u32 	%r19, %r12, 6;
	cvt.u64.u32 	%rd13, %r19;
	and.b64  	%rd14, %rd13, 1020;
	mov.u64 	%rd15, d_T1;
	add.s64 	%rd16, %rd15, %rd14;
	ld.const.u32 	%r20, [%rd16];
	xor.b32  	%r21, %r20, %r18;
	shr.u32 	%r22, %r14, 14;
	cvt.u64.u32 	%rd17, %r22;
	and.b64  	%rd18, %rd17, 1020;
	mov.u64 	%rd19, d_T2;
	add.s64 	%rd20, %rd19, %rd18;
	ld.const.u32 	%r23, [%rd20];
	xor.b32  	%r24, %r21, %r23;
	shr.u32 	%r25, %r16, 24;
	mul.wide.u32 	%rd21, %r25, 4;
	mov.u64 	%rd22, d_T3;
	add.s64 	%rd23, %rd22, %rd21;
	ld.const.u32 	%r26, [%rd23];
	xor.b32  	%r27, %r24, %r26;
	ld.const.u32 	%r28, [d_roundKeys+16];
	xor.b32  	%r29, %r27, %r28;
	shl.b32 	%r30, %r12, 2;
	cvt.u64.u32 	%rd24, %r30;
	and.b64  	%rd25, %rd24, 1020;
	add.s64 	%rd26, %rd11, %rd25;
	ld.const.u32 	%r31, [%rd26];
	shr.u32 	%r32, %r14, 6;
	cvt.u64.u32 	%rd27, %r32;
	and.b64  	%rd28, %rd27, 1020;
	add.s64 	%rd29, %rd15, %rd28;
	ld.const.u32 	%r33, [%rd29];
	xor.b32  	%r34, %r33, %r31;
	shr.u32 	%r35, %r16, 14;
	cvt.u64.u32 	%rd30, %r35;
	and.b64  	%rd31, %rd30, 1020;
	add.s64 	%rd32, %rd19, %rd31;
	ld.const.u32 	%r36, [%rd32];
	xor.b32  	%r37, %r34, %r36;
	shr.u32 	%r38, %r10, 24;
	mul.wide.u32 	%rd33, %r38, 4;
	add.s64 	%rd34, %rd22, %rd33;
	ld.const.u32 	%r39, [%rd34];
	xor.b32  	%r40, %r37, %r39;
	ld.const.u32 	%r41, [d_roundKeys+20];
	xor.b32  	%r42, %r40, %r41;
	shl.b32 	%r43, %r14, 2;
	cvt.u64.u32 	%rd35, %r43;
	and.b64  	%rd36, %rd35, 1020;
	add.s64 	%rd37, %rd11, %rd36;
	ld.const.u32 	%r44, [%rd37];
	shr.u32 	%r45, %r16, 6;
	cvt.u64.u32 	%rd38, %r45;
	and.b64  	%rd39, %rd38, 1020;
	add.s64 	%rd40, %rd15, %rd39;
	ld.const.u32 	%r46, [%rd40];
	xor.b32  	%r47, %r46, %r44;
	shr.u32 	%r48, %r10, 14;
	cvt.u64.u32 	%rd41, %r48;
	and.b64  	%rd42, %rd41, 1020;
	add.s64 	%rd43, %rd19, %rd42;
	ld.const.u32 	%r49, [%rd43];
	xor.b32  	%r50, %r47, %r49;
	shr.u32 	%r51, %r12, 24;
	mul.wide.u32 	%rd44, %r51, 4;
	add.s64 	%rd45, %rd22, %rd44;
	ld.const.u32 	%r52, [%rd45];
	xor.b32  	%r53, %r50, %r52;
	ld.const.u32 	%r54, [d_roundKeys+24];
	xor.b32  	%r55, %r53, %r54;
	shl.b32 	%r56, %r16, 2;
	cvt.u64.u32 	%rd46, %r56;
	and.b64  	%rd47, %rd46, 1020;
	add.s64 	%rd48, %rd11, %rd47;
	ld.const.u32 	%r57, [%rd48];
	shr.u32 	%r58, %r10, 6;
	cvt.u64.u32 	%rd49, %r58;
	and.b64  	%rd50, %rd49, 1020;
	add.s64 	%rd51, %rd15, %rd50;
	ld.const.u32 	%r59, [%rd51];
	xor.b32  	%r60, %r59, %r57;
	shr.u32 	%r61, %r12, 14;
	cvt.u64.u32 	%rd52, %r61;
	and.b64  	%rd53, %rd52, 1020;
	add.s64 	%rd54, %rd19, %rd53;
	ld.const.u32 	%r62, [%rd54];
	xor.b32  	%r63, %r60, %r62;
	shr.u32 	%r64, %r14, 24;
	mul.wide.u32 	%rd55, %r64, 4;
	add.s64 	%rd56, %rd22, %rd55;
	ld.const.u32 	%r65, [%rd56];
	xor.b32  	%r66, %r63, %r65;
	ld.const.u32 	%r67, [d_roundKeys+28];
	xor.b32  	%r68, %r66, %r67;
	shl.b32 	%r69, %r29, 2;
	cvt.u64.u32 	%rd57, %r69;
	and.b64  	%rd58, %rd57, 1020;
	add.s64 	%rd59, %rd11, %rd58;
	ld.const.u32 	%r70, [%rd59];
	shr.u32 	%r71, %r42, 6;
	cvt.u64.u32 	%rd60, %r71;
	and.b64  	%rd61, %rd60, 1020;
	add.s64 	%rd62, %rd15, %rd61;
	ld.const.u32 	%r72, [%rd62];
	xor.b32  	%r73, %r72, %r70;
	shr.u32 	%r74, %r55, 14;
	cvt.u64.u32 	%rd63, %r74;
	and.b64  	%rd64, %rd63, 1020;
	add.s64 	%rd65, %rd19, %rd64;
	ld.const.u32 	%r75, [%rd65];
	xor.b32  	%r76, %r73, %r75;
	shr.u32 	%r77, %r68, 24;
	mul.wide.u32 	%rd66, %r77, 4;
	add.s64 	%rd67, %rd22, %rd66;
	ld.const.u32 	%r78, [%rd67];
	xor.b32  	%r79, %r76, %r78;
	ld.const.u32 	%r80, [d_roundKeys+32];
	xor.b32  	%r81, %r79, %r80;
	shl.b32 	%r82, %r42, 2;
	cvt.u64.u32 	%rd68, %r82;
	and.b64  	%rd69, %rd68, 1020;
	add.s64 	%rd70, %rd11, %rd69;
	ld.const.u32 	%r83, [%rd70];
	shr.u32 	%r84, %r55, 6;
	cvt.u64.u32 	%rd71, %r84;
	and.b64  	%rd72, %rd71, 1020;
	add.s64 	%rd73, %rd15, %rd72;
	ld.const.u32 	%r85, [%rd73];
	xor.b32  	%r86, %r85, %r83;
	shr.u32 	%r87, %r68, 14;
	cvt.u64.u32 	%rd74, %r87;
	and.b64  	%rd75, %rd74, 1020;
	add.s64 	%rd76, %rd19, %rd75;
	ld.const.u32 	%r88, [%rd76];
	xor.b32  	%r89, %r86, %r88;
	shr.u32 	%r90, %r29, 24;
	mul.wide.u32 	%rd77, %r90, 4;
	add.s64 	%rd78, %rd22, %rd77;
	ld.const.u32 	%r91, [%rd78];
	xor.b32  	%r92, %r89, %r91;
	ld.const.u32 	%r93, [d_roundKeys+36];
	xor.b32  	%r94, %r92, %r93;
	shl.b32 	%r95, %r55, 2;
	cvt.u64.u32 	%rd79, %r95;
	and.b64  	%rd80, %rd79, 1020;
	add.s64 	%rd81, %rd11, %rd80;
	ld.const.u32 	%r96, [%rd81];
	shr.u32 	%r97, %r68, 6;
	cvt.u64.u32 	%rd82, %r97;
	and.b64  	%rd83, %rd82, 1020;
	add.s64 	%rd84, %rd15, %rd83;
	ld.const.u32 	%r98, [%rd84];
	xor.b32  	%r99, %r98, %r96;
	shr.u32 	%r100, %r29, 14;
	cvt.u64.u32 	%rd85, %r100;
	and.b64  	%rd86, %rd85, 1020;
	add.s64 	%rd87, %rd19, %rd86;
	ld.const.u32 	%r101, [%rd87];
	xor.b32  	%r102, %r99, %r101;
	shr.u32 	%r103, %r42, 24;
	mul.wide.u32 	%rd88, %r103, 4;
	add.s64 	%rd89, %rd22, %rd88;
	ld.const.u32 	%r104, [%rd89];
	xor.b32  	%r105, %r102, %r104;
	ld.const.u32 	%r106, [d_roundKeys+40];
	xor.b32  	%r107, %r105, %r106;
	shl.b32 	%r108, %r68, 2;
	cvt.u64.u32 	%rd90, %r108;
	and.b64  	%rd91, %rd90, 1020;
	add.s64 	%rd92, %rd11, %rd91;
	ld.const.u32 	%r109, [%rd92];
	shr.u32 	%r110, %r29, 6;
	cvt.u64.u32 	%rd93, %r110;
	and.b64  	%rd94, %rd93, 1020;
	add.s64 	%rd95, %rd15, %rd94;
	ld.const.u32 	%r111, [%rd95];
	xor.b32  	%r112, %r111, %r109;
	shr.u32 	%r113, %r42, 14;
	cvt.u64.u32 	%rd96, %r113;
	and.b64  	%rd97, %rd96, 1020;
	add.s64 	%rd98, %rd19, %rd97;
	ld.const.u32 	%r114, [%rd98];
	xor.b32  	%r115, %r112, %r114;
	shr.u32 	%r116, %r55, 24;
	mul.wide.u32 	%rd99, %r116, 4;
	add.s64 	%rd100, %rd22, %rd99;
	ld.const.u32 	%r117, [%rd100];
	xor.b32  	%r118, %r115, %r117;
	ld.const.u32 	%r119, [d_roundKeys+44];
	xor.b32  	%r120, %r118, %r119;
	shl.b32 	%r121, %r81, 2;
	cvt.u64.u32 	%rd101, %r121;
	and.b64  	%rd102, %rd101, 1020;
	add.s64 	%rd103, %rd11, %rd102;
	ld.const.u32 	%r122, [%rd103];
	shr.u32 	%r123, %r94, 6;
	cvt.u64.u32 	%rd104, %r123;
	and.b64  	%rd105, %rd104, 1020;
	add.s64 	%rd106, %rd15, %rd105;
	ld.const.u32 	%r124, [%rd106];
	xor.b32  	%r125, %r124, %r122;
	shr.u32 	%r126, %r107, 14;
	cvt.u64.u32 	%rd107, %r126;
	and.b64  	%rd108, %rd107, 1020;
	add.s64 	%rd109, %rd19, %rd108;
	ld.const.u32 	%r127, [%rd109];
	xor.b32  	%r128, %r125, %r127;
	shr.u32 	%r129, %r120, 24;
	mul.wide.u32 	%rd110, %r129, 4;
	add.s64 	%rd111, %rd22, %rd110;
	ld.const.u32 	%r130, [%rd111];
	xor.b32  	%r131, %r128, %r130;
	ld.const.u32 	%r132, [d_roundKeys+48];
	xor.b32  	%r133, %r131, %r132;
	shl.b32 	%r134, %r94, 2;
	cvt.u64.u32 	%rd112, %r134;
	and.b64  	%rd113, %rd112, 1020;
	add.s64 	%rd114, %rd11, %rd113;
	ld.const.u32 	%r135, [%rd114];
	shr.u32 	%r136, %r107, 6;
	cvt.u64.u32 	%rd115, %r136;
	and.b64  	%rd116, %rd115, 1020;
	add.s64 	%rd117, %rd15, %rd116;
	ld.const.u32 	%r137, [%rd117];
	xor.b32  	%r138, %r137, %r135;
	shr.u32 	%r139, %r120, 14;
	cvt.u64.u32 	%rd118, %r139;
	and.b64  	%rd119, %rd118, 1020;
	add.s64 	%rd120, %rd19, %rd119;
	ld.const.u32 	%r140, [%rd120];
	xor.b32  	%r141, %r138, %r140;
	shr.u32 	%r142, %r81, 24;
	mul.wide.u32 	%rd121, %r142, 4;
	add.s64 	%rd122, %rd22, %rd121;
	ld.const.u32 	%r143, [%rd122];
	xor.b32  	%r144, %r141, %r143;
	ld.const.u32 	%r145, [d_roundKeys+52];
	xor.b32  	%r146, %r144, %r145;
	shl.b32 	%r147, %r107, 2;
	cvt.u64.u32 	%rd123, %r147;
	and.b64  	%rd124, %rd123, 1020;
	add.s64 	%rd125, %rd11, %rd124;
	ld.const.u32 	%r148, [%rd125];
	shr.u32 	%r149, %r120, 6;
	cvt.u64.u32 	%rd126, %r149;
	and.b64  	%rd127, %rd126, 1020;
	add.s64 	%rd128, %rd15, %rd127;
	ld.const.u32 	%r150, [%rd128];
	xor.b32  	%r151, %r150, %r148;
	shr.u32 	%r152, %r81, 14;
	cvt.u64.u32 	%rd129, %r152;
	and.b64  	%rd130, %rd129, 1020;
	add.s64 	%rd131, %rd19, %rd130;
	ld.const.u32 	%r153, [%rd131];
	xor.b32  	%r154, %r151, %r153;
	shr.u32 	%r155, %r94, 24;
	mul.wide.u32 	%rd132, %r155, 4;
	add.s64 	%rd133, %rd22, %rd132;
	ld.const.u32 	%r156, [%rd133];
	xor.b32  	%r157, %r154, %r156;
	ld.const.u32 	%r158, [d_roundKeys+56];
	xor.b32  	%r159, %r157, %r158;
	shl.b32 	%r160, %r120, 2;
	cvt.u64.u32 	%rd134, %r160;
	and.b64  	%rd135, %rd134, 1020;
	add.s64 	%rd136, %rd11, %rd135;
	ld.const.u32 	%r161, [%rd136];
	shr.u32 	%r162, %r81, 6;
	cvt.u64.u32 	%rd137, %r162;
	and.b64  	%rd138, %rd137, 1020;
	add.s64 	%rd139, %rd15, %rd138;
	ld.const.u32 	%r163, [%rd139];
	xor.b32  	%r164, %r163, %r161;
	shr.u32 	%r165, %r94, 14;
	cvt.u64.u32 	%rd140, %r165;
	and.b64  	%rd141, %rd140, 1020;
	add.s64 	%rd142, %rd19, %rd141;
	ld.const.u32 	%r166, [%rd142];
	xor.b32  	%r167, %r164, %r166;
	shr.u32 	%r168, %r107, 24;
	mul.wide.u32 	%rd143, %r168, 4;
	add.s64 	%rd144, %rd22, %rd143;
	ld.const.u32 	%r169, [%rd144];
	xor.b32  	%r170, %r167, %r169;
	ld.const.u32 	%r171, [d_roundKeys+60];
	xor.b32  	%r172, %r170, %r171;
	shl.b32 	%r173, %r133, 2;
	cvt.u64.u32 	%rd145, %r173;
	and.b64  	%rd146, %rd145, 1020;
	add.s64 	%rd147, %rd11, %rd146;
	ld.const.u32 	%r174, [%rd147];
	shr.u32 	%r175, %r146, 6;
	cvt.u64.u32 	%rd148, %r175;
	and.b64  	%rd149, %rd148, 1020;
	add.s64 	%rd150, %rd15, %rd149;
	ld.const.u32 	%r176, [%rd150];
	xor.b32  	%r177, %r176, %r174;
	shr.u32 	%r178, %r159, 14;
	cvt.u64.u32 	%rd151, %r178;
	and.b64  	%rd152, %rd151, 1020;
	add.s64 	%rd153, %rd19, %rd152;
	ld.const.u32 	%r179, [%rd153];
	xor.b32  	%r180, %r177, %r179;
	shr.u32 	%r181, %r172, 24;
	mul.wide.u32 	%rd154, %r181, 4;
	add.s64 	%rd155, %rd22, %rd154;
	ld.const.u32 	%r182, [%rd155];
	xor.b32  	%r183, %r180, %r182;
	ld.const.u32 	%r184, [d_roundKeys+64];
	xor.b32  	%r185, %r183, %r184;
	shl.b32 	%r186, %r146, 2;
	cvt.u64.u32 	%rd156, %r186;
	and.b64  	%rd157, %rd156, 1020;
	add.s64 	%rd158, %rd11, %rd157;
	ld.const.u32 	%r187, [%rd158];
	shr.u32 	%r188, %r159, 6;
	cvt.u64.u32 	%rd159, %r188;
	and.b64  	%rd160, %rd159, 1020;
	add.s64 	%rd161, %rd15, %rd160;
	ld.const.u32 	%r189, [%rd161];
	xor.b32  	%r190, %r189, %r187;
	shr.u32 	%r191, %r172, 14;
	cvt.u64.u32 	%rd162, %r191;
	and.b64  	%rd163, %rd162, 1020;
	add.s64 	%rd164, %rd19, %rd163;
	ld.const.u32 	%r192, [%rd164];
	xor.b32  	%r193, %r190, %r192;
	shr.u32 	%r194, %r133, 24;
	mul.wide.u32 	%rd165, %r194, 4;
	add.s64 	%rd166, %rd22, %rd165;
	ld.const.u32 	%r195, [%rd166];
	xor.b32  	%r196, %r193, %r195;
	ld.const.u32 	%r197, [d_roundKeys+68];
	xor.b32  	%r198, %r196, %r197;
	shl.b32 	%r199, %r159, 2;
	cvt.u64.u32 	%rd167, %r199;
	and.b64  	%rd168, %rd167, 1020;
	add.s64 	%rd169, %rd11, %rd168;
	ld.const.u32 	%r200, [%rd169];
	shr.u32 	%r201, %r172, 6;
	cvt.u64.u32 	%rd170, %r201;
	and.b64  	%rd171, %rd170, 1020;
	add.s64 	%rd172, %rd15, %rd171;
	ld.const.u32 	%r202, [%rd172];
	xor.b32  	%r203, %r202, %r200;
	shr.u32 	%r204, %r133, 14;
	cvt.u64.u32 	%rd173, %r204;
	and.b64  	%rd174, %rd173, 1020;
	add.s64 	%rd175, %rd19, %rd174;
	ld.const.u32 	%r205, [%rd175];
	xor.b32  	%r206, %r203, %r205;
	shr.u32 	%r207, %r146, 24;
	mul.wide.u32 	%rd176, %r207, 4;
	add.s64 	%rd177, %rd22, %rd176;
	ld.const.u32 	%r208, [%rd177];
	xor.b32  	%r209, %r206, %r208;
	ld.const.u32 	%r210, [d_roundKeys+72];
	xor.b32  	%r211, %r209, %r210;
	shl.b32 	%r212, %r172, 2;
	cvt.u64.u32 	%rd178, %r212;
	and.b64  	%rd179, %rd178, 1020;
	add.s64 	%rd180, %rd11, %rd179;
	ld.const.u32 	%r213, [%rd180];
	shr.u32 	%r214, %r133, 6;
	cvt.u64.u32 	%rd181, %r214;
	and.b64  	%rd182, %rd181, 1020;
	add.s64 	%rd183, %rd15, %rd182;
	ld.const.u32 	%r215, [%rd183];
	xor.b32  	%r216, %r215, %r213;
	shr.u32 	%r217, %r146, 14;
	cvt.u64.u32 	%rd184, %r217;
	and.b64  	%rd185, %rd184, 1020;
	add.s64 	%rd186, %rd19, %rd185;
	ld.const.u32 	%r218, [%rd186];
	xor.b32  	%r219, %r216, %r218;
	shr.u32 	%r220, %r159, 24;
	mul.wide.u32 	%rd187, %r220, 4;
	add.s64 	%rd188, %rd22, %rd187;
	ld.const.u32 	%r221, [%rd188];
	xor.b32  	%r222, %r219, %r221;
	ld.const.u32 	%r223, [d_roundKeys+76];
	xor.b32  	%r224, %r222, %r223;
	shl.b32 	%r225, %r185, 2;
	cvt.u64.u32 	%rd189, %r225;
	and.b64  	%rd190, %rd189, 1020;
	add.s64 	%rd191, %rd11, %rd190;
	ld.const.u32 	%r226, [%rd191];
	shr.u32 	%r227, %r198, 6;
	cvt.u64.u32 	%rd192, %r227;
	and.b64  	%rd193, %rd192, 1020;
	add.s64 	%rd194, %rd15, %rd193;
	ld.const.u32 	%r228, [%rd194];
	xor.b32  	%r229, %r228, %r226;
	shr.u32 	%r230, %r211, 14;
	cvt.u64.u32 	%rd195, %r230;
	and.b64  	%rd196, %rd195, 1020;
	add.s64 	%rd197, %rd19, %rd196;
	ld.const.u32 	%r231, [%rd197];
	xor.b32  	%r232, %r229, %r231;
	shr.u32 	%r233, %r224, 24;
	mul.wide.u32 	%rd198, %r233, 4;
	add.s64 	%rd199, %rd22, %rd198;
	ld.const.u32 	%r234, [%rd199];
	xor.b32  	%r235, %r232, %r234;
	ld.const.u32 	%r236, [d_roundKeys+80];
	xor.b32  	%r237, %r235, %r236;
	shl.b32 	%r238, %r198, 2;
	cvt.u64.u32 	%rd200, %r238;
	and.b64  	%rd201, %rd200, 1020;
	add.s64 	%rd202, %rd11, %rd201;
	ld.const.u32 	%r239, [%rd202];
	shr.u32 	%r240, %r211, 6;
	cvt.u64.u32 	%rd203, %r240;
	and.b64  	%rd204, %rd203, 1020;
	add.s64 	%rd205, %rd15, %rd204;
	ld.const.u32 	%r241, [%rd205];
	xor.b32  	%r242, %r241, %r239;
	shr.u32 	%r243, %r224, 14;
	cvt.u64.u32 	%rd206, %r243;
	and.b64  	%rd207, %rd206, 1020;
	add.s64 	%rd208, %rd19, %rd207;
	ld.const.u32 	%r244, [%rd208];
	xor.b32  	%r245, %r242, %r244;
	shr.u32 	%r246, %r185, 24;
	mul.wide.u32 	%rd209, %r246, 4;
	add.s64 	%rd210, %rd22, %rd209;
	ld.const.u32 	%r247, [%rd210];
	xor.b32  	%r248, %r245, %r247;
	ld.const.u32 	%r249, [d_roundKeys+84];
	xor.b32  	%r250, %r248, %r249;
	shl.b32 	%r251, %r211, 2;
	cvt.u64.u32 	%rd211, %r251;
	and.b64  	%rd212, %rd211, 1020;
	add.s64 	%rd213, %rd11, %rd212;
	ld.const.u32 	%r252, [%rd213];
	shr.u32 	%r253, %r224, 6;
	cvt.u64.u32 	%rd214, %r253;
	and.b64  	%rd215, %rd214, 1020;
	add.s64 	%rd216, %rd15, %rd215;
	ld.const.u32 	%r254, [%rd216];
	xor.b32  	%r255, %r254, %r252;
	shr.u32 	%r256, %r185, 14;
	cvt.u64.u32 	%rd217, %r256;
	and.b64  	%rd218, %rd217, 1020;
	add.s64 	%rd219, %rd19, %rd218;
	ld.const.u32 	%r257, [%rd219];
	xor.b32  	%r258, %r255, %r257;
	shr.u32 	%r259, %r198, 24;
	mul.wide.u32 	%rd220, %r259, 4;
	add.s64 	%rd221, %rd22, %rd220;
	ld.const.u32 	%r260, [%rd221];
	xor.b32  	%r261, %r258, %r260;
	ld.const.u32 	%r262, [d_roundKeys+88];
	xor.b32  	%r263, %r261, %r262;
	shl.b32 	%r264, %r224, 2;
	cvt.u64.u32 	%rd222, %r264;
	and.b64  	%rd223, %rd222, 1020;
	add.s64 	%rd224, %rd11, %rd223;
	ld.const.u32 	%r265, [%rd224];
	shr.u32 	%r266, %r185, 6;
	cvt.u64.u32 	%rd225, %r266;
	and.b64  	%rd226, %rd225, 1020;
	add.s64 	%rd227, %rd15, %rd226;
	ld.const.u32 	%r267, [%rd227];
	xor.b32  	%r268, %r267, %r265;
	shr.u32 	%r269, %r198, 14;
	cvt.u64.u32 	%rd228, %r269;
	and.b64  	%rd229, %rd228, 1020;
	add.s64 	%rd230, %rd19, %rd229;
	ld.const.u32 	%r270, [%rd230];
	xor.b32  	%r271, %r268, %r270;
	shr.u32 	%r272, %r211, 24;
	mul.wide.u32 	%rd231, %r272, 4;
	add.s64 	%rd232, %rd22, %rd231;
	ld.const.u32 	%r273, [%rd232];
	xor.b32  	%r274, %r271, %r273;
	ld.const.u32 	%r275, [d_roundKeys+92];
	xor.b32  	%r276, %r274, %r275;
	shl.b32 	%r277, %r237, 2;
	cvt.u64.u32 	%rd233, %r277;
	and.b64  	%rd234, %rd233, 1020;
	add.s64 	%rd235, %rd11, %rd234;
	ld.const.u32 	%r278, [%rd235];
	shr.u32 	%r279, %r250, 6;
	cvt.u64.u32 	%rd236, %r279;
	and.b64  	%rd237, %rd236, 1020;
	add.s64 	%rd238, %rd15, %rd237;
	ld.const.u32 	%r280, [%rd238];
	xor.b32  	%r281, %r280, %r278;
	shr.u32 	%r282, %r263, 14;
	cvt.u64.u32 	%rd239, %r282;
	and.b64  	%rd240, %rd239, 1020;
	add.s64 	%rd241, %rd19, %rd240;
	ld.const.u32 	%r283, [%rd241];
	xor.b32  	%r284, %r281, %r283;
	shr.u32 	%r285, %r276, 24;
	mul.wide.u32 	%rd242, %r285, 4;
	add.s64 	%rd243, %rd22, %rd242;
	ld.const.u32 	%r286, [%rd243];
	xor.b32  	%r287, %r284, %r286;
	ld.const.u32 	%r288, [d_roundKeys+96];
	xor.b32  	%r289, %r287, %r288;
	shl.b32 	%r290, %r250, 2;
	cvt.u64.u32 	%rd244, %r290;
	and.b64  	%rd245, %rd244, 1020;
	add.s64 	%rd246, %rd11, %rd245;
	ld.const.u32 	%r291, [%rd246];
	shr.u32 	%r292, %r263, 6;
	cvt.u64.u32 	%rd247, %r292;
	and.b64  	%rd248, %rd247, 1020;
	add.s64 	%rd249, %rd15, %rd248;
	ld.const.u32 	%r293, [%rd249];
	xor.b32  	%r294, %r293, %r291;
	shr.u32 	%r295, %r276, 14;
	cvt.u64.u32 	%rd250, %r295;
	and.b64  	%rd251, %rd250, 1020;
	add.s64 	%rd252, %rd19, %rd251;
	ld.const.u32 	%r296, [%rd252];
	xor.b32  	%r297, %r294, %r296;
	shr.u32 	%r298, %r237, 24;
	mul.wide.u32 	%rd253, %r298, 4;
	add.s64 	%rd254, %rd22, %rd253;
	ld.const.u32 	%r299, [%rd254];
	xor.b32  	%r300, %r297, %r299;
	ld.const.u32 	%r301, [d_roundKeys+100];
	xor.b32  	%r302, %r300, %r301;
	shl.b32 	%r303, %r263, 2;
	cvt.u64.u32 	%rd255, %r303;
	and.b64  	%rd256, %rd255, 1020;
	add.s64 	%rd257, %rd11, %rd256;
	ld.const.u32 	%r304, [%rd257];
	shr.u32 	%r305, %r276, 6;
	cvt.u64.u32 	%rd258, %r305;
	and.b64  	%rd259, %rd258, 1020;
	add.s64 	%rd260, %rd15, %rd259;
	ld.const.u32 	%r306, [%rd260];
	xor.b32  	%r307, %r306, %r304;
	shr.u32 	%r308, %r237, 14;
	cvt.u64.u32 	%rd261, %r308;
	and.b64  	%rd262, %rd261, 1020;
	add.s64 	%rd263, %rd19, %rd262;
	ld.const.u32 	%r309, [%rd263];
	xor.b32  	%r310, %r307, %r309;
	shr.u32 	%r311, %r250, 24;
	mul.wide.u32 	%rd264, %r311, 4;
	add.s64 	%rd265, %rd22, %rd264;
	ld.const.u32 	%r312, [%rd265];
	xor.b32  	%r313, %r310, %r312;
	ld.const.u32 	%r314, [d_roundKeys+104];
	xor.b32  	%r315, %r313, %r314;
	shl.b32 	%r316, %r276, 2;
	cvt.u64.u32 	%rd266, %r316;
	and.b64  	%rd267, %rd266, 1020;
	add.s64 	%rd268, %rd11, %rd267;
	ld.const.u32 	%r317, [%rd268];
	shr.u32 	%r318, %r237, 6;
	cvt.u64.u32 	%rd269, %r318;
	and.b64  	%rd270, %rd269, 1020;
	add.s64 	%rd271, %rd15, %rd270;
	ld.const.u32 	%r319, [%rd271];
	xor.b32  	%r320, %r319, %r317;
	shr.u32 	%r321, %r250, 14;
	cvt.u64.u32 	%rd272, %r321;
	and.b64  	%rd273, %rd272, 1020;
	add.s64 	%rd274, %rd19, %rd273;
	ld.const.u32 	%r322, [%rd274];
	xor.b32  	%r323, %r320, %r322;
	shr.u32 	%r324, %r263, 24;
	mul.wide.u32 	%rd275, %r324, 4;
	add.s64 	%rd276, %rd22, %rd275;
	ld.const.u32 	%r325, [%rd276];
	xor.b32  	%r326, %r323, %r325;
	ld.const.u32 	%r327, [d_roundKeys+108];
	xor.b32  	%r328, %r326, %r327;
	shl.b32 	%r329, %r289, 2;
	cvt.u64.u32 	%rd277, %r329;
	and.b64  	%rd278, %rd277, 1020;
	add.s64 	%rd279, %rd11, %rd278;
	ld.const.u32 	%r330, [%rd279];
	shr.u32 	%r331, %r302, 6;
	cvt.u64.u32 	%rd280, %r331;
	and.b64  	%rd281, %rd280, 1020;
	add.s64 	%rd282, %rd15, %rd281;
	ld.const.u32 	%r332, [%rd282];
	xor.b32  	%r333, %r332, %r330;
	shr.u32 	%r334, %r315, 14;
	cvt.u64.u32 	%rd283, %r334;
	and.b64  	%rd284, %rd283, 1020;
	add.s64 	%rd285, %rd19, %rd284;
	ld.const.u32 	%r335, [%rd285];
	xor.b32  	%r336, %r333, %r335;
	shr.u32 	%r337, %r328, 24;
	mul.wide.u32 	%rd286, %r337, 4;
	add.s64 	%rd287, %rd22, %rd286;
	ld.const.u32 	%r338, [%rd287];
	xor.b32  	%r339, %r336, %r338;
	ld.const.u32 	%r340, [d_roundKeys+112];
	xor.b32  	%r341, %r339, %r340;
	shl.b32 	%r342, %r302, 2;
	cvt.u64.u32 	%rd288, %r342;
	and.b64  	%rd289, %rd288, 1020;
	add.s64 	%rd290, %rd11, %rd289;
	ld.const.u32 	%r343, [%rd290];
	shr.u32 	%r344, %r315, 6;
	cvt.u64.u32 	%rd291, %r344;
	and.b64  	%rd292, %rd291, 1020;
	add.s64 	%rd293, %rd15, %rd292;
	ld.const.u32 	%r345, [%rd293];
	xor.b32  	%r346, %r345, %r343;
	shr.u32 	%r347, %r328, 14;
	cvt.u64.u32 	%rd294, %r347;
	and.b64  	%rd295, %rd294, 1020;
	add.s64 	%rd296, %rd19, %rd295;
	ld.const.u32 	%r348, [%rd296];
	xor.b32  	%r349, %r346, %r348;
	shr.u32 	%r350, %r289, 24;
	mul.wide.u32 	%rd297, %r350, 4;
	add.s64 	%rd298, %rd22, %rd297;
	ld.const.u32 	%r351, [%rd298];
	xor.b32  	%r352, %r349, %r351;
	ld.const.u32 	%r353, [d_roundKeys+116];
	xor.b32  	%r354, %r352, %r353;
	shl.b32 	%r355, %r315, 2;
	cvt.u64.u32 	%rd299, %r355;
	and.b64  	%rd300, %rd299, 1020;
	add.s64 	%rd301, %rd11, %rd300;
	ld.const.u32 	%r356, [%rd301];
	shr.u32 	%r357, %r328, 6;
	cvt.u64.u32 	%rd302, %r357;
	and.b64  	%rd303, %rd302, 1020;
	add.s64 	%rd304, %rd15, %rd303;
	ld.const.u32 	%r358, [%rd304];
	xor.b32  	%r359, %r358, %r356;
	shr.u32 	%r360, %r289, 14;
	cvt.u64.u32 	%rd305, %r360;
	and.b64  	%rd306, %rd305, 1020;
	add.s64 	%rd307, %rd19, %rd306;
	ld.const.u32 	%r361, [%rd307];
	xor.b32  	%r362, %r359, %r361;
	shr.u32 	%r363, %r302, 24;
	mul.wide.u32 	%rd308, %r363, 4;
	add.s64 	%rd309, %rd22, %rd308;
	ld.const.u32 	%r364, [%rd309];
	xor.b32  	%r365, %r362, %r364;
	ld.const.u32 	%r366, [d_roundKeys+120];
	xor.b32  	%r367, %r365, %r366;
	shl.b32 	%r368, %r328, 2;
	cvt.u64.u32 	%rd310, %r368;
	and.b64  	%rd311, %rd310, 1020;
	add.s64 	%rd312, %rd11, %rd311;
	ld.const.u32 	%r369, [%rd312];
	shr.u32 	%r370, %r289, 6;
	cvt.u64.u32 	%rd313, %r370;
	and.b64  	%rd314, %rd313, 1020;
	add.s64 	%rd315, %rd15, %rd314;
	ld.const.u32 	%r371, [%rd315];
	xor.b32  	%r372, %r371, %r369;
	shr.u32 	%r373, %r302, 14;
	cvt.u64.u32 	%rd316, %r373;
	and.b64  	%rd317, %rd316, 1020;
	add.s64 	%rd318, %rd19, %rd317;
	ld.const.u32 	%r374, [%rd318];
	xor.b32  	%r375, %r372, %r374;
	shr.u32 	%r376, %r315, 24;
	mul.wide.u32 	%rd319, %r376, 4;
	add.s64 	%rd320, %rd22, %rd319;
	ld.const.u32 	%r377, [%rd320];
	xor.b32  	%r378, %r375, %r377;
	ld.const.u32 	%r379, [d_roundKeys+124];
	xor.b32  	%r380, %r378, %r379;
	shl.b32 	%r381, %r341, 2;
	cvt.u64.u32 	%rd321, %r381;
	and.b64  	%rd322, %rd321, 1020;
	add.s64 	%rd323, %rd11, %rd322;
	ld.const.u32 	%r382, [%rd323];
	shr.u32 	%r383, %r354, 6;
	cvt.u64.u32 	%rd324, %r383;
	and.b64  	%rd325, %rd324, 1020;
	add.s64 	%rd326, %rd15, %rd325;
	ld.const.u32 	%r384, [%rd326];
	xor.b32  	%r385, %r384, %r382;
	shr.u32 	%r386, %r367, 14;
	cvt.u64.u32 	%rd327, %r386;
	and.b64  	%rd328, %rd327, 1020;
	add.s64 	%rd329, %rd19, %rd328;
	ld.const.u32 	%r387, [%rd329];
	xor.b32  	%r388, %r385, %r387;
	shr.u32 	%r389, %r380, 24;
	mul.wide.u32 	%rd330, %r389, 4;
	add.s64 	%rd331, %rd22, %rd330;
	ld.const.u32 	%r390, [%rd331];
	xor.b32  	%r391, %r388, %r390;
	ld.const.u32 	%r392, [d_roundKeys+128];
	xor.b32  	%r393, %r391, %r392;
	shl.b32 	%r394, %r354, 2;
	cvt.u64.u32 	%rd332, %r394;
	and.b64  	%rd333, %rd332, 1020;
	add.s64 	%rd334, %rd11, %rd333;
	ld.const.u32 	%r395, [%rd334];
	shr.u32 	%r396, %r367, 6;
	cvt.u64.u32 	%rd335, %r396;
	and.b64  	%rd336, %rd335, 1020;
	add.s64 	%rd337, %rd15, %rd336;
	ld.const.u32 	%r397, [%rd337];
	xor.b32  	%r398, %r397, %r395;
	shr.u32 	%r399, %r380, 14;
	cvt.u64.u32 	%rd338, %r399;
	and.b64  	%rd339, %rd338, 1020;
	add.s64 	%rd340, %rd19, %rd339;
	ld.const.u32 	%r400, [%rd340];
	xor.b32  	%r401, %r398, %r400;
	shr.u32 	%r402, %r341, 24;
	mul.wide.u32 	%rd341, %r402, 4;
	add.s64 	%rd342, %rd22, %rd341;
	ld.const.u32 	%r403, [%rd342];
	xor.b32  	%r404, %r401, %r403;
	ld.const.u32 	%r405, [d_roundKeys+132];
	xor.b32  	%r406, %r404, %r405;
	shl.b32 	%r407, %r367, 2;
	cvt.u64.u32 	%rd343, %r407;
	and.b64  	%rd344, %rd343, 1020;
	add.s64 	%rd345, %rd11, %rd344;
	ld.const.u32 	%r408, [%rd345];
	shr.u32 	%r409, %r380, 6;
	cvt.u64.u32 	%rd346, %r409;
	and.b64  	%rd347, %rd346, 1020;
	add.s64 	%rd348, %rd15, %rd347;
	ld.const.u32 	%r410, [%rd348];
	xor.b32  	%r411, %r410, %r408;
	shr.u32 	%r412, %r341, 14;
	cvt.u64.u32 	%rd349, %r412;
	and.b64  	%rd350, %rd349, 1020;
	add.s64 	%rd351, %rd19, %rd350;
	ld.const.u32 	%r413, [%rd351];
	xor.b32  	%r414, %r411, %r413;
	shr.u32 	%r415, %r354, 24;
	mul.wide.u32 	%rd352, %r415, 4;
	add.s64 	%rd353, %rd22, %rd352;
	ld.const.u32 	%r416, [%rd353];
	xor.b32  	%r417, %r414, %r416;
	ld.const.u32 	%r418, [d_roundKeys+136];
	xor.b32  	%r419, %r417, %r418;
	shl.b32 	%r420, %r380, 2;
	cvt.u64.u32 	%rd354, %r420;
	and.b64  	%rd355, %rd354, 1020;
	add.s64 	%rd356, %rd11, %rd355;
	ld.const.u32 	%r421, [%rd356];
	shr.u32 	%r422, %r341, 6;
	cvt.u64.u32 	%rd357, %r422;
	and.b64  	%rd358, %rd357, 1020;
	add.s64 	%rd359, %rd15, %rd358;
	ld.const.u32 	%r423, [%rd359];
	xor.b32  	%r424, %r423, %r421;
	shr.u32 	%r425, %r354, 14;
	cvt.u64.u32 	%rd360, %r425;
	and.b64  	%rd361, %rd360, 1020;
	add.s64 	%rd362, %rd19, %rd361;
	ld.const.u32 	%r426, [%rd362];
	xor.b32  	%r427, %r424, %r426;
	shr.u32 	%r428, %r367, 24;
	mul.wide.u32 	%rd363, %r428, 4;
	add.s64 	%rd364, %rd22, %rd363;
	ld.const.u32 	%r429, [%rd364];
	xor.b32  	%r430, %r427, %r429;
	ld.const.u32 	%r431, [d_roundKeys+140];
	xor.b32  	%r432, %r430, %r431;
	shl.b32 	%r433, %r393, 2;
	cvt.u64.u32 	%rd365, %r433;
	and.b64  	%rd366, %rd365, 1020;
	add.s64 	%rd367, %rd11, %rd366;
	ld.const.u32 	%r434, [%rd367];
	shr.u32 	%r435, %r406, 6;
	cvt.u64.u32 	%rd368, %r435;
	and.b64  	%rd369, %rd368, 1020;
	add.s64 	%rd370, %rd15, %rd369;
	ld.const.u32 	%r436, [%rd370];
	xor.b32  	%r437, %r436, %r434;
	shr.u32 	%r438, %r419, 14;
	cvt.u64.u32 	%rd371, %r438;
	and.b64  	%rd372, %rd371, 1020;
	add.s64 	%rd373, %rd19, %rd372;
	ld.const.u32 	%r439, [%rd373];
	xor.b32  	%r440, %r437, %r439;
	shr.u32 	%r441, %r432, 24;
	mul.wide.u32 	%rd374, %r441, 4;
	add.s64 	%rd375, %rd22, %rd374;
	ld.const.u32 	%r442, [%rd375];
	xor.b32  	%r443, %r440, %r442;
	ld.const.u32 	%r444, [d_roundKeys+144];
	xor.b32  	%r445, %r443, %r444;
	shl.b32 	%r446, %r406, 2;
	cvt.u64.u32 	%rd376, %r446;
	and.b64  	%rd377, %rd376, 1020;
	add.s64 	%rd378, %rd11, %rd377;
	ld.const.u32 	%r447, [%rd378];
	shr.u32 	%r448, %r419, 6;
	cvt.u64.u32 	%rd379, %r448;
	and.b64  	%rd380, %rd379, 1020;
	add.s64 	%rd381, %rd15, %rd380;
	ld.const.u32 	%r449, [%rd381];
	xor.b32  	%r450, %r449, %r447;
	shr.u32 	%r451, %r432, 14;
	cvt.u64.u32 	%rd382, %r451;
	and.b64  	%rd383, %rd382, 1020;
	add.s64 	%rd384, %rd19, %rd383;
	ld.const.u32 	%r452, [%rd384];
	xor.b32  	%r453, %r450, %r452;
	shr.u32 	%r454, %r393, 24;
	mul.wide.u32 	%rd385, %r454, 4;
	add.s64 	%rd386, %rd22, %rd385;
	ld.const.u32 	%r455, [%rd386];
	xor.b32  	%r456, %r453, %r455;
	ld.const.u32 	%r457, [d_roundKeys+148];
	xor.b32  	%r458, %r456, %r457;
	shl.b32 	%r459, %r419, 2;
	cvt.u64.u32 	%rd387, %r459;
	and.b64  	%rd388, %rd387, 1020;
	add.s64 	%rd389, %rd11, %rd388;
	ld.const.u32 	%r460, [%rd389];
	shr.u32 	%r461, %r432, 6;
	cvt.u64.u32 	%rd390, %r461;
	and.b64  	%rd391, %rd390, 1020;
	add.s64 	%rd392, %rd15, %rd391;
	ld.const.u32 	%r462, [%rd392];
	xor.b32  	%r463, %r462, %r460;
	shr.u32 	%r464, %r393, 14;
	cvt.u64.u32 	%rd393, %r464;
	and.b64  	%rd394, %rd393, 1020;
	add.s64 	%rd395, %rd19, %rd394;
	ld.const.u32 	%r465, [%rd395];
	xor.b32  	%r466, %r463, %r465;
	shr.u32 	%r467, %r406, 24;
	mul.wide.u32 	%rd396, %r467, 4;
	add.s64 	%rd397, %rd22, %rd396;
	ld.const.u32 	%r468, [%rd397];
	xor.b32  	%r469, %r466, %r468;
	ld.const.u32 	%r470, [d_roundKeys+152];
	xor.b32  	%r471, %r469, %r470;
	shl.b32 	%r472, %r432, 2;
	cvt.u64.u32 	%rd398, %r472;
	and.b64  	%rd399, %rd398, 1020;
	add.s64 	%rd400, %rd11, %rd399;
	ld.const.u32 	%r473, [%rd400];
	shr.u32 	%r474, %r393, 6;
	cvt.u64.u32 	%rd401, %r474;
	and.b64  	%rd402, %rd401, 1020;
	add.s64 	%rd403, %rd15, %rd402;
	ld.const.u32 	%r475, [%rd403];
	xor.b32  	%r476, %r475, %r473;
	shr.u32 	%r477, %r406, 14;
	cvt.u64.u32 	%rd404, %r477;
	and.b64  	%rd405, %rd404, 1020;
	add.s64 	%rd406, %rd19, %rd405;
	ld.const.u32 	%r478, [%rd406];
	xor.b32  	%r479, %r476, %r478;
	shr.u32 	%r480, %r419, 24;
	mul.wide.u32 	%rd407, %r480, 4;
	add.s64 	%rd408, %rd22, %rd407;
	ld.const.u32 	%r481, [%rd408];
	xor.b32  	%r482, %r479, %r481;
	ld.const.u32 	%r483, [d_roundKeys+156];
	xor.b32  	%r484, %r482, %r483;
	add.s64 	%rd409, %rd5, %rd7;
	and.b32  	%r485, %r445, 255;
	cvt.u64.u32 	%rd410, %r485;
	mov.u64 	%rd411, d_sbox;
	add.s64 	%rd412, %rd411, %rd410;
	ld.const.u8 	%rs1, [%rd412];
	st.global.u8 	[%rd409], %rs1;
	shr.u32 	%r486, %r458, 8;
	and.b32  	%r487, %r486, 255;
	cvt.u64.u32 	%rd413, %r487;
	add.s64 	%rd414, %rd411, %rd413;
	ld.const.u8 	%rs2, [%rd414];
	st.global.u8 	[%rd409+4], %rs2;
	shr.u32 	%r488, %r471, 16;
	and.b32  	%r489, %r488, 255;
	cvt.u64.u32 	%rd415, %r489;
	add.s64 	%rd416, %rd411, %rd415;
	ld.const.u8 	%rs3, [%rd416];
	st.global.u8 	[%rd409+8], %rs3;
	shr.u32 	%r490, %r484, 24;
	cvt.u64.u32 	%rd417, %r490;
	add.s64 	%rd418, %rd411, %rd417;
	ld.const.u8 	%rs4, [%rd418];
	st.global.u8 	[%rd409+12], %rs4;
	and.b32  	%r491, %r458, 255;
	cvt.u64.u32 	%rd419, %r491;
	add.s64 	%rd420, %rd411, %rd419;
	ld.const.u8 	%rs5, [%rd420];
	st.global.u8 	[%rd409+1], %rs5;
	shr.u32 	%r492, %r471, 8;
	and.b32  	%r493, %r492, 255;
	cvt.u64.u32 	%rd421, %r493;
	add.s64 	%rd422, %rd411, %rd421;
	ld.const.u8 	%rs6, [%rd422];
	st.global.u8 	[%rd409+5], %rs6;
	shr.u32 	%r494, %r484, 16;
	and.b32  	%r495, %r494, 255;
	cvt.u64.u32 	%rd423, %r495;
	add.s64 	%rd424, %rd411, %rd423;
	ld.const.u8 	%rs7, [%rd424];
	st.global.u8 	[%rd409+9], %rs7;
	shr.u32 	%r496, %r445, 24;
	cvt.u64.u32 	%rd425, %r496;
	add.s64 	%rd426, %rd411, %rd425;
	ld.const.u8 	%rs8, [%rd426];
	st.global.u8 	[%rd409+13], %rs8;
	and.b32  	%r497, %r471, 255;
	cvt.u64.u32 	%rd427, %r497;
	add.s64 	%rd428, %rd411, %rd427;
	ld.const.u8 	%rs9, [%rd428];
	st.global.u8 	[%rd409+2], %rs9;
	shr.u32 	%r498, %r484, 8;
	and.b32  	%r499, %r498, 255;
	cvt.u64.u32 	%rd429, %r499;
	add.s64 	%rd430, %rd411, %rd429;
	ld.const.u8 	%rs10, [%rd430];
	st.global.u8 	[%rd409+6], %rs10;
	shr.u32 	%r500, %r445, 16;
	and.b32  	%r501, %r500, 255;
	cvt.u64.u32 	%rd431, %r501;
	add.s64 	%rd432, %rd411, %rd431;
	ld.const.u8 	%rs11, [%rd432];
	st.global.u8 	[%rd409+10], %rs11;
	shr.u32 	%r502, %r458, 24;
	cvt.u64.u32 	%rd433, %r502;
	add.s64 	%rd434, %rd411, %rd433;
	ld.const.u8 	%rs12, [%rd434];
	st.global.u8 	[%rd409+14], %rs12;
	and.b32  	%r503, %r484, 255;
	cvt.u64.u32 	%rd435, %r503;
	add.s64 	%rd436, %rd411, %rd435;
	ld.const.u8 	%rs13, [%rd436];
	st.global.u8 	[%rd409+3], %rs13;
	shr.u32 	%r504, %r445, 8;
	and.b32  	%r505, %r504, 255;
	cvt.u64.u32 	%rd437, %r505;
	add.s64 	%rd438, %rd411, %rd437;
	ld.const.u8 	%rs14, [%rd438];
	st.global.u8 	[%rd409+7], %rs14;
	shr.u32 	%r506, %r458, 16;
	and.b32  	%r507, %r506, 255;
	cvt.u64.u32 	%rd439, %r507;
	add.s64 	%rd440, %rd411, %rd439;
	ld.const.u8 	%rs15, [%rd440];
	st.global.u8 	[%rd409+11], %rs15;
	shr.u32 	%r508, %r471, 24;
	cvt.u64.u32 	%rd441, %r508;
	add.s64 	%rd442, %rd411, %rd441;
	ld.const.u8 	%rs16, [%rd442];
	st.global.u8 	[%rd409+15], %rs16;
	ld.const.u32 	%r509, [d_roundKeys+160];
	ld.global.u32 	%r510, [%rd409];
	xor.b32  	%r511, %r510, %r509;
	st.global.u32 	[%rd409], %r511;
	ld.const.u32 	%r512, [d_roundKeys+164];
	ld.global.u32 	%r513, [%rd409+4];
	xor.b32  	%r514, %r513, %r512;
	st.global.u32 	[%rd409+4], %r514;
	ld.const.u32 	%r515, [d_roundKeys+168];
	ld.global.u32 	%r516, [%rd409+8];
	xor.b32  	%r517, %r516, %r515;
	st.global.u32 	[%rd409+8], %r517;
	ld.const.u32 	%r518, [d_roundKeys+172];
	ld.global.u32 	%r519, [%rd409+12];
	xor.b32  	%r520, %r519, %r518;
	st.global.u32 	[%rd409+12], %r520;
$L__BB0_2:
	ret;

}
	// .globl	_Z18aes128_ecb_decryptPKhPhm
.visible .entry _Z18aes128_ecb_decryptPKhPhm(
	.param .u64 .ptr .align 1 _Z18aes128_ecb_decryptPKhPhm_param_0,
	.param .u64 .ptr .align 1 _Z18aes128_ecb_decryptPKhPhm_param_1,
	.param .u64 _Z18aes128_ecb_decryptPKhPhm_param_2
)
{
	.reg .pred 	%p<2>;
	.reg .b16 	%rs<17>;
	.reg .b32 	%r<521>;
	.reg .b64 	%rd<443>;

	ld.param.u64 	%rd2, [_Z18aes128_ecb_decryptPKhPhm_param_0];
	ld.param.u64 	%rd3, [_Z18aes128_ecb_decryptPKhPhm_param_1];
	ld.param.u64 	%rd4, [_Z18aes128_ecb_decryptPKhPhm_param_2];
	mov.u32 	%r1, %ctaid.x;
	mov.u32 	%r2, %ntid.x;
	mov.u32 	%r3, %tid.x;
	mad.lo.s32 	%r4, %r1, %r2, %r3;
	cvt.u64.u32 	%rd1, %r4;
	setp.le.u64 	%p1, %rd4, %rd1;
	@%p1 bra 	$L__BB1_2;
	cvta.to.global.u64 	%rd5, %rd3;
	cvta.to.global.u64 	%rd6, %rd2;
	shl.b64 	%rd7, %rd1, 4;
	add.s64 	%rd8, %rd6, %rd7;
	ld.global.u32 	%r5, [%rd8];
	ld.const.u32 	%r6, [d_roundKeys+160];
	xor.b32  	%r7, %r6, %r5;
	ld.global.u32 	%r8, [%rd8+4];
	ld.const.u32 	%r9, [d_roundKeys+164];
	xor.b32  	%r10, %r9, %r8;
	ld.global.u32 	%r11, [%rd8+8];
	ld.const.u32 	%r12, [d_roundKeys+168];
	xor.b32  	%r13, %r12, %r11;
	ld.global.u32 	%r14, [%rd8+12];
	ld.const.u32 	%r15, [d_roundKeys+172];
	xor.b32  	%r16, %r15, %r14;
	shl.b32 	%r17, %r7, 2;
	cvt.u64.u32 	%rd9, %r17;
	and.b64  	%rd10, %rd9, 1020;
	mov.u64 	%rd11, d_U0;
	add.s64 	%rd12, %rd11, %rd10;
	ld.const.u32 	%r18, [%rd12];
	shr.u32 	%r19, %r16, 6;
	cvt.u64.u32 	%rd13, %r19;
	and.b64  	%rd14, %rd13, 1020;
	mov.u64 	%rd15, d_U1;
	add.s64 	%rd16, %rd15, %rd14;
	ld.const.u32 	%r20, [%rd16];
	xor.b32  	%r21, %r20, %r18;
	shr.u32 	%r22, %r13, 14;
	cvt.u64.u32 	%rd17, %r22;
	and.b64  	%rd18, %rd17, 1020;
	mov.u64 	%rd19, d_U2;
	add.s64 	%rd20, %rd19, %rd18;
	ld.const.u32 	%r23, [%rd20];
	xor.b32  	%r24, %r21, %r23;
	shr.u32 	%r25, %r10, 24;
	mul.wide.u32 	%rd21, %r25, 4;
	mov.u64 	%rd22, d_U3;
	add.s64 	%rd23, %rd22, %rd21;
	ld.const.u32 	%r26, [%rd23];
	xor.b32  	%r27, %r24, %r26;
	ld.const.u32 	%r28, [d_roundKeys+144];
	xor.b32  	%r29, %r27, %r28;
	shl.b32 	%r30, %r10, 2;
	cvt.u64.u32 	%rd24, %r30;
	and.b64  	%rd25, %rd24, 1020;
	add.s64 	%rd26, %rd11, %rd25;
	ld.const.u32 	%r31, [%rd26];
	shr.u32 	%r32, %r7, 6;
	cvt.u64.u32 	%rd27, %r32;
	and.b64  	%rd28, %rd27, 1020;
	add.s64 	%rd29, %rd15, %rd28;
	ld.const.u32 	%r33, [%rd29];
	xor.b32  	%r34, %r33, %r31;
	shr.u32 	%r35, %r16, 14;
	cvt.u64.u32 	%rd30, %r35;
	and.b64  	%rd31, %rd30, 1020;
	add.s64 	%rd32, %rd19, %rd31;
	ld.const.u32 	%r36, [%rd32];
	xor.b32  	%r37, %r34, %r36;
	shr.u32 	%r38, %r13, 24;
	mul.wide.u32 	%rd33, %r38, 4;
	add.s64 	%rd34, %rd22, %rd33;
	ld.const.u32 	%r39, [%rd34];
	xor.b32  	%r40, %r37, %r39;
	ld.const.u32 	%r41, [d_roundKeys+148];
	xor.b32  	%r42, %r40, %r41;
	shl.b32 	%r43, %r13, 2;
	cvt.u64.u32 	%rd35, %r43;
	and.b64  	%rd36, %rd35, 1020;
	add.s64 	%rd37, %rd11, %rd36;
	ld.const.u32 	%r44, [%rd37];
	shr.u32 	%r45, %r10, 6;
	cvt.u64.u32 	%rd38, %r45;
	and.b64  	%rd39, %rd38, 1020;
	add.s64 	%rd40, %rd15, %rd39;
	ld.const.u32 	%r46, [%rd40];
	xor.b32  	%r47, %r46, %r44;
	shr.u32 	%r48, %r7, 14;
	cvt.u64.u32 	%rd41, %r48;
	and.b64  	%rd42, %rd41, 1020;
	add.s64 	%rd43, %rd19, %rd42;
	ld.const.u32 	%r49, [%rd43];
	xor.b32  	%r50, %r47, %r49;
	shr.u32 	%r51, %r16, 24;
	mul.wide.u32 	%rd44, %r51, 4;
	add.s64 	%rd45, %rd22, %rd44;
	ld.const.u32 	%r52, [%rd45];
	xor.b32  	%r53, %r50, %r52;
	ld.const.u32 	%r54, [d_roundKeys+152];
	xor.b32  	%r55, %r53, %r54;
	shl.b32 	%r56, %r16, 2;
	cvt.u64.u32 	%rd46, %r56;
	and.b64  	%rd47, %rd46, 1020;
	add.s64 	%rd48, %rd11, %rd47;
	ld.const.u32 	%r57, [%rd48];
	shr.u32 	%r58, %r13, 6;
	cvt.u64.u32 	%rd49, %r58;
	and.b64  	%rd50, %rd49, 1020;
	add.s64 	%rd51, %rd15, %rd50;
	ld.const.u32 	%r59, [%rd51];
	xor.b32  	%r60, %r59, %r57;
	shr.u32 	%r61, %r10, 14;
	cvt.u64.u32 	%rd52, %r61;
	and.b64  	%rd53, %rd52, 1020;
	add.s64 	%rd54, %rd19, %rd53;
	ld.const.u32 	%r62, [%rd54];
	xor.b32  	%r63, %r60, %r62;
	shr.u32 	%r64, %r7, 24;
	mul.wide.u32 	%rd55, %r64, 4;
	add.s64 	%rd56, %rd22, %rd55;
	ld.const.u32 	%r65, [%rd56];
	xor.b32  	%r66, %r63, %r65;
	ld.const.u32 	%r67, [d_roundKeys+156];
	xor.b32  	%r68, %r66, %r67;
	shl.b32 	%r69, %r29, 2;
	cvt.u64.u32 	%rd57, %r69;
	and.b64  	%rd58, %rd57, 1020;
	add.s64 	%rd59, %rd11, %rd58;
	ld.const.u32 	%r70, [%rd59];
	shr.u32 	%r71, %r68, 6;
	cvt.u64.u32 	%rd60, %r71;
	and.b64  	%rd61, %rd60, 1020;
	add.s64 	%rd62, %rd15, %rd61;
	ld.const.u32 	%r72, [%rd62];
	xor.b32  	%r73, %r72, %r70;
	shr.u32 	%r74, %r55, 14;
	cvt.u64.u32 	%rd63, %r74;
	and.b64  	%rd64, %rd63, 1020;
	add.s64 	%rd65, %rd19, %rd64;
	ld.const.u32 	%r75, [%rd65];
	xor.b32  	%r76, %r73, %r75;
	shr.u32 	%r77, %r42, 24;
	mul.wide.u32 	%rd66, %r77, 4;
	add.s64 	%rd67, %rd22, %rd66;
	ld.const.u32 	%r78, [%rd67];
	xor.b32  	%r79, %r76, %r78;
	ld.const.u32 	%r80, [d_roundKeys+128];
	xor.b32  	%r81, %r79, %r80;
	shl.b32 	%r82, %r42, 2;
	cvt.u64.u32 	%rd68, %r82;
	and.b64  	%rd69, %rd68, 1020;
	add.s64 	%rd70, %rd11, %rd69;
	ld.const.u32 	%r83, [%rd70];
	shr.u32 	%r84, %r29, 6;
	cvt.u64.u32 	%rd71, %r84;
	and.b64  	%rd72, %rd71, 1020;
	add.s64 	%rd73, %rd15, %rd72;
	ld.const.u32 	%r85, [%rd73];
	xor.b32  	%r86, %r85, %r83;
	shr.u32 	%r87, %r68, 14;
	cvt.u64.u32 	%rd74, %r87;
	and.b64  	%rd75, %rd74, 1020;
	add.s64 	%rd76, %rd19, %rd75;
	ld.const.u32 	%r88, [%rd76];
	xor.b32  	%r89, %r86, %r88;
	shr.u32 	%r90, %r55, 24;
	mul.wide.u32 	%rd77, %r90, 4;
	add.s64 	%rd78, %rd22, %rd77;
	ld.const.u32 	%r91, [%rd78];
	xor.b32  	%r92, %r89, %r91;
	ld.const.u32 	%r93, [d_roundKeys+132];
	xor.b32  	%r94, %r92, %r93;
	shl.b32 	%r95, %r55, 2;
	cvt.u64.u32 	%rd79, %r95;
	and.b64  	%rd80, %rd79, 1020;
	add.s64 	%rd81, %rd11, %rd80;
	ld.const.u32 	%r96, [%rd81];
	shr.u32 	%r97, %r42, 6;
	cvt.u64.u32 	%rd82, %r97;
	and.b64  	%rd83, %rd82, 1020;
	add.s64 	%rd84, %rd15, %rd83;
	ld.const.u32 	%r98, [%rd84];
	xor.b32  	%r99, %r98, %r96;
	shr.u32 	%r100, %r29, 14;
	cvt.u64.u32 	%rd85, %r100;
	and.b64  	%rd86, %rd85, 1020;
	add.s64 	%rd87, %rd19, %rd86;
	ld.const.u32 	%r101, [%rd87];
	xor.b32  	%r102, %r99, %r101;
	shr.u32 	%r103, %r68, 24;
	mul.wide.u32 	%rd88, %r103, 4;
	add.s64 	%rd89, %rd22, %rd88;
	ld.const.u32 	%r104, [%rd89];
	xor.b32  	%r105, %r102, %r104;
	ld.const.u32 	%r106, [d_roundKeys+136];
	xor.b32  	%r107, %r105, %r106;
	shl.b32 	%r108, %r68, 2;
	cvt.u64.u32 	%rd90, %r108;
	and.b64  	%rd91, %rd90, 1020;
	add.s64 	%rd92, %rd11, %rd91;
	ld.const.u32 	%r109, [%rd92];
	shr.u32 	%r110, %r55, 6;
	cvt.u64.u32 	%rd93, %r110;
	and.b64  	%rd94, %rd93, 1020;
	add.s64 	%rd95, %rd15, %rd94;
	ld.const.u32 	%r111, [%rd95];
	xor.b32  	%r112, %r111, %r109;
	shr.u32 	%r113, %r42, 14;
	cvt.u64.u32 	%rd96, %r113;
	and.b64  	%rd97, %rd96, 1020;
	add.s64 	%rd98, %rd19, %rd97;
	ld.const.u32 	%r114, [%rd98];
	xor.b32  	%r115, %r112, %r114;
	shr.u32 	%r116, %r29, 24;
	mul.wide.u32 	%rd99, %r116, 4;
	add.s64 	%rd100, %rd22, %rd99;
	ld.const.u32 	%r117, [%rd100];
	xor.b32  	%r118, %r115, %r117;
	ld.const.u32 	%r119, [d_roundKeys+140];
	xor.b32  	%r120, %r118, %r119;
	shl.b32 	%r121, %r81, 2;
	cvt.u64.u32 	%rd101, %r121;
	and.b64  	%rd102, %rd101, 1020;
	add.s64 	%rd103, %rd11, %rd102;
	ld.const.u32 	%r122, [%rd103];
	shr.u32 	%r123, %r120, 6;
	cvt.u64.u32 	%rd104, %r123;
	and.b64  	%rd105, %rd104, 1020;
	add.s64 	%rd106, %rd15, %rd105;
	ld.const.u32 	%r124, [%rd106];
	xor.b32  	%r125, %r124, %r122;
	shr.u32 	%r126, %r107, 14;
	cvt.u64.u32 	%rd107, %r126;
	and.b64  	%rd108, %rd107, 1020;
	add.s64 	%rd109, %rd19, %rd108;
	ld.const.u32 	%r127, [%rd109];
	xor.b32  	%r128, %r125, %r127;
	shr.u32 	%r129, %r94, 24;
	mul.wide.u32 	%rd110, %r129, 4;
	add.s64 	%rd111, %rd22, %rd110;
	ld.const.u32 	%r130, [%rd111];
	xor.b32  	%r131, %r128, %r130;
	ld.const.u32 	%r132, [d_roundKeys+112];
	xor.b32  	%r133, %r131, %r132;
	shl.b32 	%r134, %r94, 2;
	cvt.u64.u32 	%rd112, %r134;
	and.b64  	%rd113, %rd112, 1020;
	add.s64 	%rd114, %rd11, %rd113;
	ld.const.u32 	%r135, [%rd114];
	shr.u32 	%r136, %r81, 6;
	cvt.u64.u32 	%rd115, %r136;
	and.b64  	%rd116, %rd115, 1020;
	add.s64 	%rd117, %rd15, %rd116;
	ld.const.u32 	%r137, [%rd117];
	xor.b32  	%r138, %r137, %r135;
	shr.u32 	%r139, %r120, 14;
	cvt.u64.u32 	%rd118, %r139;
	and.b64  	%rd119, %rd118, 1020;
	add.s64 	%rd120, %rd19, %rd119;
	ld.const.u32 	%r140, [%rd120];
	xor.b32  	%r141, %r138, %r140;
	shr.u32 	%r142, %r107, 24;
	mul.wide.u32 	%rd121, %r142, 4;
	add.s64 	%rd122, %rd22, %rd121;
	ld.const.u32 	%r143, [%rd122];
	xor.b32  	%r144, %r141, %r143;
	ld.const.u32 	%r145, [d_roundKeys+116];
	xor.b32  	%r146, %r144, %r145;
	shl.b32 	%r147, %r107, 2;
	cvt.u64.u32 	%rd123, %r147;
	and.b64  	%rd124, %rd123, 1020;
	add.s64 	%rd125, %rd11, %rd124;
	ld.const.u32 	%r148, [%rd125];
	shr.u32 	%r149, %r94, 6;
	cvt.u64.u32 	%rd126, %r149;
	and.b64  	%rd127, %rd126, 1020;
	add.s64 	%rd128, %rd15, %rd127;
	ld.const.u32 	%r150, [%rd128];
	xor.b32  	%r151, %r150, %r148;
	shr.u32 	%r152, %r81, 14;
	cvt.u64.u32 	%rd129, %r152;
	and.b64  	%rd130, %rd129, 1020;
	add.s64 	%rd131, %rd19, %rd130;
	ld.const.u32 	%r153, [%rd131];
	xor.b32  	%r154, %r151, %r153;
	shr.u32 	%r155, %r120, 24;
	mul.wide.u32 	%rd132, %r155, 4;
	add.s64 	%rd133, %rd22, %rd132;
	ld.const.u32 	%r156, [%rd133];
	xor.b32  	%r157, %r154, %r156;
	ld.const.u32 	%r158, [d_roundKeys+120];
	xor.b32  	%r159, %r157, %r158;
	shl.b32 	%r160, %r120, 2;
	cvt.u64.u32 	%rd134, %r160;
	and.b64  	%rd135, %rd134, 1020;
	add.s64 	%rd136, %rd11, %rd135;
	ld.const.u32 	%r161, [%rd136];
	shr.u32 	%r162, %r107, 6;
	cvt.u64.u32 	%rd137, %r162;
	and.b64  	%rd138, %rd137, 1020;
	add.s64 	%rd139, %rd15, %rd138;
	ld.const.u32 	%r163, [%rd139];
	xor.b32  	%r164, %r163, %r161;
	shr.u32 	%r165, %r94, 14;
	cvt.u64.u32 	%rd140, %r165;
	and.b64  	%rd141, %rd140, 1020;
	add.s64 	%rd142, %rd19, %rd141;
	ld.const.u32 	%r166, [%rd142];
	xor.b32  	%r167, %r164, %r166;
	shr.u32 	%r168, %r81, 24;
	mul.wide.u32 	%rd143, %r168, 4;
	add.s64 	%rd144, %rd22, %rd143;
	ld.const.u32 	%r169, [%rd144];
	xor.b32  	%r170, %r167, %r169;
	ld.const.u32 	%r171, [d_roundKeys+124];
	xor.b32  	%r172, %r170, %r171;
	shl.b32 	%r173, %r133, 2;
	cvt.u64.u32 	%rd145, %r173;
	and.b64  	%rd146, %rd145, 1020;
	add.s64 	%rd147, %rd11, %rd146;
	ld.const.u32 	%r174, [%rd147];
	shr.u32 	%r175, %r172, 6;
	cvt.u64.u32 	%rd148, %r175;
	and.b64  	%rd149, %rd148, 1020;
	add.s64 	%rd150, %rd15, %rd149;
	ld.const.u32 	%r176, [%rd150];
	xor.b32  	%r177, %r176, %r174;
	shr.u32 	%r178, %r159, 14;
	cvt.u64.u32 	%rd151, %r178;
	and.b64  	%rd152, %rd151, 1020;
	add.s64 	%rd153, %rd19, %rd152;
	ld.const.u32 	%r179, [%rd153];
	xor.b32  	%r180, %r177, %r179;
	shr.u32 	%r181, %r146, 24;
	mul.wide.u32 	%rd154, %r181, 4;
	add.s64 	%rd155, %rd22, %rd154;
	ld.const.u32 	%r182, [%rd155];
	xor.b32  	%r183, %r180, %r182;
	ld.const.u32 	%r184, [d_roundKeys+96];
	xor.b32  	%r185, %r183, %r184;
	shl.b32 	%r186, %r146, 2;
	cvt.u64.u32 	%rd156, %r186;
	and.b64  	%rd157, %rd156, 1020;
	add.s64 	%rd158, %rd11, %rd157;
	ld.const.u32 	%r187, [%rd158];
	shr.u32 	%r188, %r133, 6;
	cvt.u64.u32 	%rd159, %r188;
	and.b64  	%rd160, %rd159, 1020;
	add.s64 	%rd161, %rd15, %rd160;
	ld.const.u32 	%r189, [%rd161];
	xor.b32  	%r190, %r189, %r187;
	shr.u32 	%r191, %r172, 14;
	cvt.u64.u32 	%rd162, %r191;
	and.b64  	%rd163, %rd162, 1020;
	add.s64 	%rd164, %rd19, %rd163;
	ld.const.u32 	%r192, [%rd164];
	xor.b32  	%r193, %r190, %r192;
	shr.u32 	%r194, %r159, 24;
	mul.wide.u32 	%rd165, %r194, 4;
	add.s64 	%rd166, %rd22, %rd165;
	ld.const.u32 	%r195, [%rd166];
	xor.b32  	%r196, %r193, %r195;
	ld.const.u32 	%r197, [d_roundKeys+100];
	xor.b32  	%r198, %r196, %r197;
	shl.b32 	%r199, %r159, 2;
	cvt.u64.u32 	%rd167, %r199;
	and.b64  	%rd168, %rd167, 1020;
	add.s64 	%rd169, %rd11, %rd168;
	ld.const.u32 	%r200, [%rd169];
	shr.u32 	%r201, %r146, 6;
	cvt.u64.u32 	%rd170, %r201;
	and.b64  	%rd171, %rd170, 1020;
	add.s64 	%rd172, %rd15, %rd171;
	ld.const.u32 	%r202, [%rd172];
	xor.b32  	%r203, %r202, %r200;
	shr.u32 	%r204, %r133, 14;
	cvt.u64.u32 	%rd173, %r204;
	and.b64  	%rd174, %rd173, 1020;
	add.s64 	%rd175, %rd19, %rd174;
	ld.const.u32 	%r205, [%rd175];
	xor.b32  	%r206, %r203, %r205;
	shr.u32 	%r207, %r172, 24;
	mul.wide.u32 	%rd176, %r207, 4;
	add.s64 	%rd177, %rd22, %rd176;
	ld.const.u32 	%r208, [%rd177];
	xor.b32  	%r209, %r206, %r208;
	ld.const.u32 	%r210, [d_roundKeys+104];
	xor.b32  	%r211, %r209, %r210;
	shl.b32 	%r212, %r172, 2;
	cvt.u64.u32 	%rd178, %r212;
	and.b64  	%rd179, %rd178, 1020;
	add.s64 	%rd180, %rd11, %rd179;
	ld.const.u32 	%r213, [%rd180];
	shr.u32 	%r214, %r159, 6;
	cvt.u64.u32 	%rd181, %r214;
	and.b64  	%rd182, %rd181, 1020;
	add.s64 	%rd183, %rd15, %rd182;
	ld.const.u32 	%r215, [%rd183];
	xor.b32  	%r216, %r215, %r213;
	shr.u32 	%r217, %r146, 14;
	cvt.u64.u32 	%rd184, %r217;
	and.b64  	%rd185, %rd184, 1020;
	add.s64 	%rd186, %rd19, %rd185;
	ld.const.u32 	%r218, [%rd186];
	xor.b32  	%r219, %r216, %r218;
	shr.u32 	%r220, %r133, 24;
	mul.wide.u32 	%rd187, %r220, 4;
	add.s64 	%rd188, %rd22, %rd187;
	ld.const.u32 	%r221, [%rd188];
	xor.b32  	%r222, %r219, %r221;
	ld.const.u32 	%r223, [d_roundKeys+108];
	xor.b32  	%r224, %r222, %r223;
	shl.b32 	%r225, %r185, 2;
	cvt.u64.u32 	%rd189, %r225;
	and.b64  	%rd190, %rd189, 1020;
	add.s64 	%rd191, %rd11, %rd190;
	ld.const.u32 	%r226, [%rd191];
	shr.u32 	%r227, %r224, 6;
	cvt.u64.u32 	%rd192, %r227;
	and.b64  	%rd193, %rd192, 1020;
	add.s64 	%rd194, %rd15, %rd193;
	ld.const.u32 	%r228, [%rd194];
	xor.b32  	%r229, %r228, %r226;
	shr.u32 	%r230, %r211, 14;
	cvt.u64.u32 	%rd195, %r230;
	and.b64  	%rd196, %rd195, 1020;
	add.s64 	%rd197, %rd19, %rd196;
	ld.const.u32 	%r231, [%rd197];
	xor.b32  	%r232, %r229, %r231;
	shr.u32 	%r233, %r198, 24;
	mul.wide.u32 	%rd198, %r233, 4;
	add.s64 	%rd199, %rd22, %rd198;
	ld.const.u32 	%r234, [%rd199];
	xor.b32  	%r235, %r232, %r234;
	ld.const.u32 	%r236, [d_roundKeys+80];
	xor.b32  	%r237, %r235, %r236;
	shl.b32 	%r238, %r198, 2;
	cvt.u64.u32 	%rd200, %r238;
	and.b64  	%rd201, %rd200, 1020;
	add.s64 	%rd202, %rd11, %rd201;
	ld.const.u32 	%r239, [%rd202];
	shr.u32 	%r240, %r185, 6;
	cvt.u64.u32 	%rd203, %r240;
	and.b64  	%rd204, %rd203, 1020;
	add.s64 	%rd205, %rd15, %rd204;
	ld.const.u32 	%r241, [%rd205];
	xor.b32  	%r242, %r241, %r239;
	shr.u32 	%r243, %r224, 14;
	cvt.u64.u32 	%rd206, %r243;
	and.b64  	%rd207, %rd206, 1020;
	add.s64 	%rd208, %rd19, %rd207;
	ld.const.u32 	%r244, [%rd208];
	xor.b32  	%r245, %r242, %r244;
	shr.u32 	%r246, %r211, 24;
	mul.wide.u32 	%rd209, %r246, 4;
	add.s64 	%rd210, %rd22, %rd209;
	ld.const.u32 	%r247, [%rd210];
	xor.b32  	%r248, %r245, %r247;
	ld.const.u32 	%r249, [d_roundKeys+84];
	xor.b32  	%r250, %r248, %r249;
	shl.b32 	%r251, %r211, 2;
	cvt.u64.u32 	%rd211, %r251;
	and.b64  	%rd212, %rd211, 1020;
	add.s64 	%rd213, %rd11, %rd212;
	ld.const.u32 	%r252, [%rd213];
	shr.u32 	%r253, %r198, 6;
	cvt.u64.u32 	%rd214, %r253;
	and.b64  	%rd215, %rd214, 1020;
	add.s64 	%rd216, %rd15, %rd215;
	ld.const.u32 	%r254, [%rd216];
	xor.b32  	%r255, %r254, %r252;
	shr.u32 	%r256, %r185, 14;
	cvt.u64.u32 	%rd217, %r256;
	and.b64  	%rd218, %rd217, 1020;
	add.s64 	%rd219, %rd19, %rd218;
	ld.const.u32 	%r257, [%rd219];
	xor.b32  	%r258, %r255, %r257;
	shr.u32 	%r259, %r224, 24;
	mul.wide.u32 	%rd220, %r259, 4;
	add.s64 	%rd221, %rd22, %rd220;
	ld.const.u32 	%r260, [%rd221];
	xor.b32  	%r261, %r258, %r260;
	ld.const.u32 	%r262, [d_roundKeys+88];
	xor.b32  	%r263, %r261, %r262;
	shl.b32 	%r264, %r224, 2;
	cvt.u64.u32 	%rd222, %r264;
	and.b64  	%rd223, %rd222, 1020;
	add.s64 	%rd224, %rd11, %rd223;
	ld.const.u32 	%r265, [%rd224];
	shr.u32 	%r266, %r211, 6;
	cvt.u64.u32 	%rd225, %r266;
	and.b64  	%rd226, %rd225, 1020;
	add.s64 	%rd227, %rd15, %rd226;
	ld.const.u32 	%r267, [%rd227];
	xor.b32  	%r268, %r267, %r265;
	shr.u32 	%r269, %r198, 14;
	cvt.u64.u32 	%rd228, %r269;
	and.b64  	%rd229, %rd228, 1020;
	add.s64 	%rd230, %rd19, %rd229;
	ld.const.u32 	%r270, [%rd230];
	xor.b32  	%r271, %r268, %r270;
	shr.u32 	%r272, %r185, 24;
	mul.wide.u32 	%rd231, %r272, 4;
	add.s64 	%rd232, %rd22, %rd231;
	ld.const.u32 	%r273, [%rd232];
	xor.b32  	%r274, %r271, %r273;
	ld.const.u32 	%r275, [d_roundKeys+92];
	xor.b32  	%r276, %r274, %r275;
	shl.b32 	%r277, %r237, 2;
	cvt.u64.u32 	%rd233, %r277;
	and.b64  	%rd234, %rd233, 1020;
	add.s64 	%rd235, %rd11, %rd234;
	ld.const.u32 	%r278, [%rd235];
	shr.u32 	%r279, %r276, 6;
	cvt.u64.u32 	%rd236, %r279;
	and.b64  	%rd237, %rd236, 1020;
	add.s64 	%rd238, %rd15, %rd237;
	ld.const.u32 	%r280, [%rd238];
	xor.b32  	%r281, %r280, %r278;
	shr.u32 	%r282, %r263, 14;
	cvt.u64.u32 	%rd239, %r282;
	and.b64  	%rd240, %rd239, 1020;
	add.s64 	%rd241, %rd19, %rd240;
	ld.const.u32 	%r283, [%rd241];
	xor.b32  	%r284, %r281, %r283;
	shr.u32 	%r285, %r250, 24;
	mul.wide.u32 	%rd242, %r285, 4;
	add.s64 	%rd243, %rd22, %rd242;
	ld.const.u32 	%r286, [%rd243];
	xor.b32  	%r287, %r284, %r286;
	ld.const.u32 	%r288, [d_roundKeys+64];
	xor.b32  	%r289, %r287, %r288;
	shl.b32 	%r290, %r250, 2;
	cvt.u64.u32 	%rd244, %r290;
	and.b64  	%rd245, %rd244, 1020;
	add.s64 	%rd246, %rd11, %rd245;
	ld.const.u32 	%r291, [%rd246];
	shr.u32 	%r292, %r237, 6;
	cvt.u64.u32 	%rd247, %r292;
	and.b64  	%rd248, %rd247, 1020;
	add.s64 	%rd249, %rd15, %rd248;
	ld.const.u32 	%r293, [%rd249];
	xor.b32  	%r294, %r293, %r291;
	shr.u32 	%r295, %r276, 14;
	cvt.u64.u32 	%rd250, %r295;
	and.b64  	%rd251, %rd250, 1020;
	add.s64 	%rd252, %rd19, %rd251;
	ld.const.u32 	%r296, [%rd252];
	xor.b32  	%r297, %r294, %r296;
	shr.u32 	%r298, %r263, 24;
	mul.wide.u32 	%rd253, %r298, 4;
	add.s64 	%rd254, %rd22, %rd253;
	ld.const.u32 	%r299, [%rd254];
	xor.b32  	%r300, %r297, %r299;
	ld.const.u32 	%r301, [d_roundKeys+68];
	xor.b32  	%r302, %r300, %r301;
	shl.b32 	%r303, %r263, 2;
	cvt.u64.u32 	%rd255, %r303;
	and.b64  	%rd256, %rd255, 1020;
	add.s64 	%rd257, %rd11, %rd256;
	ld.const.u32 	%r304, [%rd257];
	shr.u32 	%r305, %r250, 6;
	cvt.u64.u32 	%rd258, %r305;
	and.b64  	%rd259, %rd258, 1020;
	add.s64 	%rd260, %rd15, %rd259;
	ld.const.u32 	%r306, [%rd260];
	xor.b32  	%r307, %r306, %r304;
	shr.u32 	%r308, %r237, 14;
	cvt.u64.u32 	%rd261, %r308;
	and.b64  	%rd262, %rd261, 1020;
	add.s64 	%rd263, %rd19, %rd262;
	ld.const.u32 	%r309, [%rd263];
	xor.b32  	%r310, %r307, %r309;
	shr.u32 	%r311, %r276, 24;
	mul.wide.u32 	%rd264, %r311, 4;
	add.s64 	%rd265, %rd22, %rd264;
	ld.const.u32 	%r312, [%rd265];
	xor.b32  	%r313, %r310, %r312;
	ld.const.u32 	%r314, [d_roundKeys+72];
	xor.b32  	%r315, %r313, %r314;
	shl.b32 	%r316, %r276, 2;
	cvt.u64.u32 	%rd266, %r316;
	and.b64  	%rd267, %rd266, 1020;
	add.s64 	%rd268, %rd11, %rd267;
	ld.const.u32 	%r317, [%rd268];
	shr.u32 	%r318, %r263, 6;
	cvt.u64.u32 	%rd269, %r318;
	and.b64  	%rd270, %rd269, 1020;
	add.s64 	%rd271, %rd15, %rd270;
	ld.const.u32 	%r319, [%rd271];
	xor.b32  	%r320, %r319, %r317;
	shr.u32 	%r321, %r250, 14;
	cvt.u64.u32 	%rd272, %r321;
	and.b64  	%rd273, %rd272, 1020;
	add.s64 	%rd274, %rd19, %rd273;
	ld.const.u32 	%r322, [%rd274];
	xor.b32  	%r323, %r320, %r322;
	shr.u32 	%r324, %r237, 24;
	mul.wide.u32 	%rd275, %r324, 4;
	add.s64 	%rd276, %rd22, %rd275;
	ld.const.u32 	%r325, [%rd276];
	xor.b32  	%r326, %r323, %r325;
	ld.const.u32 	%r327, [d_roundKeys+76];
	xor.b32  	%r328, %r326, %r327;
	shl.b32 	%r329, %r289, 2;
	cvt.u64.u32 	%rd277, %r329;
	and.b64  	%rd278, %rd277, 1020;
	add.s64 	%rd279, %rd11, %rd278;
	ld.const.u32 	%r330, [%rd279];
	shr.u32 	%r331, %r328, 6;
	cvt.u64.u32 	%rd280, %r331;
	and.b64  	%rd281, %rd280, 1020;
	add.s64 	%rd282, %rd15, %rd281;
	ld.const.u32 	%r332, [%rd282];
	xor.b32  	%r333, %r332, %r330;
	shr.u32 	%r334, %r315, 14;
	cvt.u64.u32 	%rd283, %r334;
	and.b64  	%rd284, %rd283, 1020;
	add.s64 	%rd285, %rd19, %rd284;
	ld.const.u32 	%r335, [%rd285];
	xor.b32  	%r336, %r333, %r335;
	shr.u32 	%r337, %r302, 24;
	mul.wide.u32 	%rd286, %r337, 4;
	add.s64 	%rd287, %rd22, %rd286;
	ld.const.u32 	%r338, [%rd287];
	xor.b32  	%r339, %r336, %r338;
	ld.const.u32 	%r340, [d_roundKeys+48];
	xor.b32  	%r341, %r339, %r340;
	shl.b32 	%r342, %r302, 2;
	cvt.u64.u32 	%rd288, %r342;
	and.b64  	%rd289, %rd288, 1020;
	add.s64 	%rd290, %rd11, %rd289;
	ld.const.u32 	%r343, [%rd290];
	shr.u32 	%r344, %r289, 6;
	cvt.u64.u32 	%rd291, %r344;
	and.b64  	%rd292, %rd291, 1020;
	add.s64 	%rd293, %rd15, %rd292;
	ld.const.u32 	%r345, [%rd293];
	xor.b32  	%r346, %r345, %r343;
	shr.u32 	%r347, %r328, 14;
	cvt.u64.u32 	%rd294, %r347;
	and.b64  	%rd295, %rd294, 1020;
	add.s64 	%rd296, %rd19, %rd295;
	ld.const.u32 	%r348, [%rd296];
	xor.b32  	%r349, %r346, %r348;
	shr.u32 	%r350, %r315, 24;
	mul.wide.u32 	%rd297, %r350, 4;
	add.s64 	%rd298, %rd22, %rd297;
	ld.const.u32 	%r351, [%rd298];
	xor.b32  	%r352, %r349, %r351;
	ld.const.u32 	%r353, [d_roundKeys+52];
	xor.b32  	%r354, %r352, %r353;
	shl.b32 	%r355, %r315, 2;
	cvt.u64.u32 	%rd299, %r355;
	and.b64  	%rd300, %rd299, 1020;
	add.s64 	%rd301, %rd11, %rd300;
	ld.const.u32 	%r356, [%rd301];
	shr.u32 	%r357, %r302, 6;
	cvt.u64.u32 	%rd302, %r357;
	and.b64  	%rd303, %rd302, 1020;
	add.s64 	%rd304, %rd15, %rd303;
	ld.const.u32 	%r358, [%rd304];
	xor.b32  	%r359, %r358, %r356;
	shr.u32 	%r360, %r289, 14;
	cvt.u64.u32 	%rd305, %r360;
	and.b64  	%rd306, %rd305, 1020;
	add.s64 	%rd307, %rd19, %rd306;
	ld.const.u32 	%r361, [%rd307];
	xor.b32  	%r362, %r359, %r361;
	shr.u32 	%r363, %r328, 24;
	mul.wide.u32 	%rd308, %r363, 4;
	add.s64 	%rd309, %rd22, %rd308;
	ld.const.u32 	%r364, [%rd309];
	xor.b32  	%r365, %r362, %r364;
	ld.const.u32 	%r366, [d_roundKeys+56];
	xor.b32  	%r367, %r365, %r366;
	shl.b32 	%r368, %r328, 2;
	cvt.u64.u32 	%rd310, %r368;
	and.b64  	%rd311, %rd310, 1020;
	add.s64 	%rd312, %rd11, %rd311;
	ld.const.u32 	%r369, [%rd312];
	shr.u32 	%r370, %r315, 6;
	cvt.u64.u32 	%rd313, %r370;
	and.b64  	%rd314, %rd313, 1020;
	add.s64 	%rd315, %rd15, %rd314;
	ld.const.u32 	%r371, [%rd315];
	xor.b32  	%r372, %r371, %r369;
	shr.u32 	%r373, %r302, 14;
	cvt.u64.u32 	%rd316, %r373;
	and.b64  	%rd317, %rd316, 1020;
	add.s64 	%rd318, %rd19, %rd317;
	ld.const.u32 	%r374, [%rd318];
	xor.b32  	%r375, %r372, %r374;
	shr.u32 	%r376, %r289, 24;
	mul.wide.u32 	%rd319, %r376, 4;
	add.s64 	%rd320, %rd22, %rd319;
	ld.const.u32 	%r377, [%rd320];
	xor.b32  	%r378, %r375, %r377;
	ld.const.u32 	%r379, [d_roundKeys+60];
	xor.b32  	%r380, %r378, %r379;
	shl.b32 	%r381, %r341, 2;
	cvt.u64.u32 	%rd321, %r381;
	and.b64  	%rd322, %rd321, 1020;
	add.s64 	%rd323, %rd11, %rd322;
	ld.const.u32 	%r382, [%rd323];
	shr.u32 	%r383, %r380, 6;
	cvt.u64.u32 	%rd324, %r383;
	and.b64  	%rd325, %rd324, 1020;
	add.s64 	%rd326, %rd15, %rd325;
	ld.const.u32 	%r384, [%rd326];
	xor.b32  	%r385, %r384, %r382;
	shr.u32 	%r386, %r367, 14;
	cvt.u64.u32 	%rd327, %r386;
	and.b64  	%rd328, %rd327, 1020;
	add.s64 	%rd329, %rd19, %rd328;
	ld.const.u32 	%r387, [%rd329];
	xor.b32  	%r388, %r385, %r387;
	shr.u32 	%r389, %r354, 24;
	mul.wide.u32 	%rd330, %r389, 4;
	add.s64 	%rd331, %rd22, %rd330;
	ld.const.u32 	%r390, [%rd331];
	xor.b32  	%r391, %r388, %r390;
	ld.const.u32 	%r392, [d_roundKeys+32];
	xor.b32  	%r393, %r391, %r392;
	shl.b32 	%r394, %r354, 2;
	cvt.u64.u32 	%rd332, %r394;
	and.b64  	%rd333, %rd332, 1020;
	add.s64 	%rd334, %rd11, %rd333;
	ld.const.u32 	%r395, [%rd334];
	shr.u32 	%r396, %r341, 6;
	cvt.u64.u32 	%rd335, %r396;
	and.b64  	%rd336, %rd335, 1020;
	add.s64 	%rd337, %rd15, %rd336;
	ld.const.u32 	%r397, [%rd337];
	xor.b32  	%r398, %r397, %r395;
	shr.u32 	%r399, %r380, 14;
	cvt.u64.u32 	%rd338, %r399;
	and.b64  	%rd339, %rd338, 1020;
	add.s64 	%rd340, %rd19, %rd339;
	ld.const.u32 	%r400, [%rd340];
	xor.b32  	%r401, %r398, %r400;
	shr.u32 	%r402, %r367, 24;
	mul.wide.u32 	%rd341, %r402, 4;
	add.s64 	%rd342, %rd22, %rd341;
	ld.const.u32 	%r403, [%rd342];
	xor.b32  	%r404, %r401, %r403;
	ld.const.u32 	%r405, [d_roundKeys+36];
	xor.b32  	%r406, %r404, %r405;
	shl.b32 	%r407, %r367, 2;
	cvt.u64.u32 	%rd343, %r407;
	and.b64  	%rd344, %rd343, 1020;
	add.s64 	%rd345, %rd11, %rd344;
	ld.const.u32 	%r408, [%rd345];
	shr.u32 	%r409, %r354, 6;
	cvt.u64.u32 	%rd346, %r409;
	and.b64  	%rd347, %rd346, 1020;
	add.s64 	%rd348, %rd15, %rd347;
	ld.const.u32 	%r410, [%rd348];
	xor.b32  	%r411, %r410, %r408;
	shr.u32 	%r412, %r341, 14;
	cvt.u64.u32 	%rd349, %r412;
	and.b64  	%rd350, %rd349, 1020;
	add.s64 	%rd351, %rd19, %rd350;
	ld.const.u32 	%r413, [%rd351];
	xor.b32  	%r414, %r411, %r413;
	shr.u32 	%r415, %r380, 24;
	mul.wide.u32 	%rd352, %r415, 4;
	add.s64 	%rd353, %rd22, %rd352;
	ld.const.u32 	%r416, [%rd353];
	xor.b32  	%r417, %r414, %r416;
	ld.const.u32 	%r418, [d_roundKeys+40];
	xor.b32  	%r419, %r417, %r418;
	shl.b32 	%r420, %r380, 2;
	cvt.u64.u32 	%rd354, %r420;
	and.b64  	%rd355, %rd354, 1020;
	add.s64 	%rd356, %rd11, %rd355;
	ld.const.u32 	%r421, [%rd356];
	shr.u32 	%r422, %r367, 6;
	cvt.u64.u32 	%rd357, %r422;
	and.b64  	%rd358, %rd357, 1020;
	add.s64 	%rd359, %rd15, %rd358;
	ld.const.u32 	%r423, [%rd359];
	xor.b32  	%r424, %r423, %r421;
	shr.u32 	%r425, %r354, 14;
	cvt.u64.u32 	%rd360, %r425;
	and.b64  	%rd361, %rd360, 1020;
	add.s64 	%rd362, %rd19, %rd361;
	ld.const.u32 	%r426, [%rd362];
	xor.b32  	%r427, %r424, %r426;
	shr.u32 	%r428, %r341, 24;
	mul.wide.u32 	%rd363, %r428, 4;
	add.s64 	%rd364, %rd22, %rd363;
	ld.const.u32 	%r429, [%rd364];
	xor.b32  	%r430, %r427, %r429;
	ld.const.u32 	%r431, [d_roundKeys+44];
	xor.b32  	%r432, %r430, %r431;
	shl.b32 	%r433, %r393, 2;
	cvt.u64.u32 	%rd365, %r433;
	and.b64  	%rd366, %rd365, 1020;
	add.s64 	%rd367, %rd11, %rd366;
	ld.const.u32 	%r434, [%rd367];
	shr.u32 	%r435, %r432, 6;
	cvt.u64.u32 	%rd368, %r435;
	and.b64  	%rd369, %rd368, 1020;
	add.s64 	%rd370, %rd15, %rd369;
	ld.const.u32 	%r436, [%rd370];
	xor.b32  	%r437, %r436, %r434;
	shr.u32 	%r438, %r419, 14;
	cvt.u64.u32 	%rd371, %r438;
	and.b64  	%rd372, %rd371, 1020;
	add.s64 	%rd373, %rd19, %rd372;
	ld.const.u32 	%r439, [%rd373];
	xor.b32  	%r440, %r437, %r439;
	shr.u32 	%r441, %r406, 24;
	mul.wide.u32 	%rd374, %r441, 4;
	add.s64 	%rd375, %rd22, %rd374;
	ld.const.u32 	%r442, [%rd375];
	xor.b32  	%r443, %r440, %r442;
	ld.const.u32 	%r444, [d_roundKeys+16];
	xor.b32  	%r445, %r443, %r444;
	shl.b32 	%r446, %r406, 2;
	cvt.u64.u32 	%rd376, %r446;
	and.b64  	%rd377, %rd376, 1020;
	add.s64 	%rd378, %rd11, %rd377;
	ld.const.u32 	%r447, [%rd378];
	shr.u32 	%r448, %r393, 6;
	cvt.u64.u32 	%rd379, %r448;
	and.b64  	%rd380, %rd379, 1020;
	add.s64 	%rd381, %rd15, %rd380;
	ld.const.u32 	%r449, [%rd381];
	xor.b32  	%r450, %r449, %r447;
	shr.u32 	%r451, %r432, 14;
	cvt.u64.u32 	%rd382, %r451;
	and.b64  	%rd383, %rd382, 1020;
	add.s64 	%rd384, %rd19, %rd383;
	ld.const.u32 	%r452, [%rd384];
	xor.b32  	%r453, %r450, %r452;
	shr.u32 	%r454, %r419, 24;
	mul.wide.u32 	%rd385, %r454, 4;
	add.s64 	%rd386, %rd22, %rd385;
	ld.const.u32 	%r455, [%rd386];
	xor.b32  	%r456, %r453, %r455;
	ld.const.u32 	%r457, [d_roundKeys+20];
	xor.b32  	%r458, %r456, %r457;
	shl.b32 	%r459, %r419, 2;
	cvt.u64.u32 	%rd387, %r459;
	and.b64  	%rd388, %rd387, 1020;
	add.s64 	%rd389, %rd11, %rd388;
	ld.const.u32 	%r460, [%rd389];
	shr.u32 	%r461, %r406, 6;
	cvt.u64.u32 	%rd390, %r461;
	and.b64  	%rd391, %rd390, 1020;
	add.s64 	%rd392, %rd15, %rd391;
	ld.const.u32 	%r462, [%rd392];
	xor.b32  	%r463, %r462, %r460;
	shr.u32 	%r464, %r393, 14;
	cvt.u64.u32 	%rd393, %r464;
	and.b64  	%rd394, %rd393, 1020;
	add.s64 	%rd395, %rd19, %rd394;
	ld.const.u32 	%r465, [%rd395];
	xor.b32  	%r466, %r463, %r465;
	shr.u32 	%r467, %r432, 24;
	mul.wide.u32 	%rd396, %r467, 4;
	add.s64 	%rd397, %rd22, %rd396;
	ld.const.u32 	%r468, [%rd397];
	xor.b32  	%r469, %r466, %r468;
	ld.const.u32 	%r470, [d_roundKeys+24];
	xor.b32  	%r471, %r469, %r470;
	shl.b32 	%r472, %r432, 2;
	cvt.u64.u32 	%rd398, %r472;
	and.b64  	%rd399, %rd398, 1020;
	add.s64 	%rd400, %rd11, %rd399;
	ld.const.u32 	%r473, [%rd400];
	shr.u32 	%r474, %r419, 6;
	cvt.u64.u32 	%rd401, %r474;
	and.b64  	%rd402, %rd401, 1020;
	add.s64 	%rd403, %rd15, %rd402;
	ld.const.u32 	%r475, [%rd403];
	xor.b32  	%r476, %r475, %r473;
	shr.u32 	%r477, %r406, 14;
	cvt.u64.u32 	%rd404, %r477;
	and.b64  	%rd405, %rd404, 1020;
	add.s64 	%rd406, %rd19, %rd405;
	ld.const.u32 	%r478, [%rd406];
	xor.b32  	%r479, %r476, %r478;
	shr.u32 	%r480, %r393, 24;
	mul.wide.u32 	%rd407, %r480, 4;
	add.s64 	%rd408, %rd22, %rd407;
	ld.const.u32 	%r481, [%rd408];
	xor.b32  	%r482, %r479, %r481;
	ld.const.u32 	%r483, [d_roundKeys+28];
	xor.b32  	%r484, %r482, %r483;
	add.s64 	%rd409, %rd5, %rd7;
	and.b32  	%r485, %r445, 255;
	cvt.u64.u32 	%rd410, %r485;
	mov.u64 	%rd411, d_inv_sbox;
	add.s64 	%rd412, %rd411, %rd410;
	ld.const.u8 	%rs1, [%rd412];
	st.global.u8 	[%rd409], %rs1;
	and.b32  	%r486, %r458, 255;
	cvt.u64.u32 	%rd413, %r486;
	add.s64 	%rd414, %rd411, %rd413;
	ld.const.u8 	%rs2, [%rd414];
	st.global.u8 	[%rd409+1], %rs2;
	and.b32  	%r487, %r471, 255;
	cvt.u64.u32 	%rd415, %r487;
	add.s64 	%rd416, %rd411, %rd415;
	ld.const.u8 	%rs3, [%rd416];
	st.global.u8 	[%rd409+2], %rs3;
	and.b32  	%r488, %r484, 255;
	cvt.u64.u32 	%rd417, %r488;
	add.s64 	%rd418, %rd411, %rd417;
	ld.const.u8 	%rs4, [%rd418];
	st.global.u8 	[%rd409+3], %rs4;
	shr.u32 	%r489, %r484, 8;
	and.b32  	%r490, %r489, 255;
	cvt.u64.u32 	%rd419, %r490;
	add.s64 	%rd420, %rd411, %rd419;
	ld.const.u8 	%rs5, [%rd420];
	st.global.u8 	[%rd409+4], %rs5;
	shr.u32 	%r491, %r445, 8;
	and.b32  	%r492, %r491, 255;
	cvt.u64.u32 	%rd421, %r492;
	add.s64 	%rd422, %rd411, %rd421;
	ld.const.u8 	%rs6, [%rd422];
	st.global.u8 	[%rd409+5], %rs6;
	shr.u32 	%r493, %r458, 8;
	and.b32  	%r494, %r493, 255;
	cvt.u64.u32 	%rd423, %r494;
	add.s64 	%rd424, %rd411, %rd423;
	ld.const.u8 	%rs7, [%rd424];
	st.global.u8 	[%rd409+6], %rs7;
	shr.u32 	%r495, %r471, 8;
	and.b32  	%r496, %r495, 255;
	cvt.u64.u32 	%rd425, %r496;
	add.s64 	%rd426, %rd411, %rd425;
	ld.const.u8 	%rs8, [%rd426];
	st.global.u8 	[%rd409+7], %rs8;
	shr.u32 	%r497, %r471, 16;
	and.b32  	%r498, %r497, 255;
	cvt.u64.u32 	%rd427, %r498;
	add.s64 	%rd428, %rd411, %rd427;
	ld.const.u8 	%rs9, [%rd428];
	st.global.u8 	[%rd409+8], %rs9;
	shr.u32 	%r499, %r484, 16;
	and.b32  	%r500, %r499, 255;
	cvt.u64.u32 	%rd429, %r500;
	add.s64 	%rd430, %rd411, %rd429;
	ld.const.u8 	%rs10, [%rd430];
	st.global.u8 	[%rd409+9], %rs10;
	shr.u32 	%r501, %r445, 16;
	and.b32  	%r502, %r501, 255;
	cvt.u64.u32 	%rd431, %r502;
	add.s64 	%rd432, %rd411, %rd431;
	ld.const.u8 	%rs11, [%rd432];
	st.global.u8 	[%rd409+10], %rs11;
	shr.u32 	%r503, %r458, 16;
	and.b32  	%r504, %r503, 255;
	cvt.u64.u32 	%rd433, %r504;
	add.s64 	%rd434, %rd411, %rd433;
	ld.const.u8 	%rs12, [%rd434];
	st.global.u8 	[%rd409+11], %rs12;
	shr.u32 	%r505, %r458, 24;
	cvt.u64.u32 	%rd435, %r505;
	add.s64 	%rd436, %rd411, %rd435;
	ld.const.u8 	%rs13, [%rd436];
	st.global.u8 	[%rd409+12], %rs13;
	shr.u32 	%r506, %r471, 24;
	cvt.u64.u32 	%rd437, %r506;
	add.s64 	%rd438, %rd411, %rd437;
	ld.const.u8 	%rs14, [%rd438];
	st.global.u8 	[%rd409+13], %rs14;
	shr.u32 	%r507, %r484, 24;
	cvt.u64.u32 	%rd439, %r507;
	add.s64 	%rd440, %rd411, %rd439;
	ld.const.u8 	%rs15, [%rd440];
	st.global.u8 	[%rd409+14], %rs15;
	shr.u32 	%r508, %r445, 24;
	cvt.u64.u32 	%rd441, %r508;
	add.s64 	%rd442, %rd411, %rd441;
	ld.const.u8 	%rs16, [%rd442];
	st.global.u8 	[%rd409+15], %rs16;
	ld.const.u32 	%r509, [d_roundKeys];
	ld.global.u32 	%r510, [%rd409];
	xor.b32  	%r511, %r510, %r509;
	st.global.u32 	[%rd409], %r511;
	ld.const.u32 	%r512, [d_roundKeys+4];
	ld.global.u32 	%r513, [%rd409+4];
	xor.b32  	%r514, %r513, %r512;
	st.global.u32 	[%rd409+4], %r514;
	ld.const.u32 	%r515, [d_roundKeys+8];
	ld.global.u32 	%r516, [%rd409+8];
	xor.b32  	%r517, %r516, %r515;
	st.global.u32 	[%rd409+8], %r517;
	ld.const.u32 	%r518, [d_roundKeys+12];
	ld.global.u32 	%r519, [%rd409+12];
	xor.b32  	%r520, %r519, %r518;
	st.global.u32 	[%rd409+12], %r520;
$L__BB1_2:
	ret;

}


// ===== COMPILED SASS (sm_100) =====

	.target	sm_100

	.elftype	@"ET_EXEC"


//--------------------- .note.nv.tkinfo           --------------------------
	.section	.note.nv.tkinfo,"",@"SHT_NOTE"
	.sectionflags	@"SHF_NOTE_NV_TKINFO"
	.tkinfo
        /*0018*/ 	.word	0x00000002
        /*0030*/ 	.string	""
        /*0030*/ 	.string	"ptxas"
        /*0030*/ 	.string	"Cuda compilation tools, release 13.0, V13.0.88"
        /*0030*/ 	.string	"Build cuda_13.0.r13.0/compiler.36424714_0"
        /*0030*/ 	.string	"-arch sm_100 -m 64 "



//--------------------- .note.nv.cuinfo           --------------------------
	.section	.note.nv.cuinfo,"",@"SHT_NOTE"
	.sectionflags	@"SHF_NOTE_NV_CUINFO"
        /*0018*/ 	.short	0x0002
        /*001a*/ 	.short	0x0064
        /*001c*/ 	.short	0x0082
	.zero		2


//--------------------- .nv.info                  --------------------------
	.section	.nv.info,"",@"SHT_CUDA_INFO"
	.align	4


	//----- nvinfo : EIATTR_REGCOUNT
	.align		4
        /*0000*/ 	.byte	0x04, 0x2f
        /*0002*/ 	.short	(.L_12 - .L_11)
	.align		4
.L_11:
        /*0004*/ 	.word	index@(_Z18aes128_ecb_encryptPKhPhm)
        /*0008*/ 	.word	0x00000020


	//----- nvinfo : EIATTR_FRAME_SIZE
	.align		4
.L_12:
        /*000c*/ 	.byte	0x04, 0x11
        /*000e*/ 	.short	(.L_14 - .L_13)
	.align		4
.L_13:
        /*0010*/ 	.word	index@(_Z18aes128_ecb_encryptPKhPhm)
        /*0014*/ 	.word	0x00000000


	//----- nvinfo : EIATTR_REGCOUNT
	.align		4
.L_14:
        /*0018*/ 	.byte	0x04, 0x2f
        /*001a*/ 	.short	(.L_16 - .L_15)
	.align		4
.L_15:
        /*001c*/ 	.word	index@(_Z18aes128_ecb_decryptPKhPhm)
        /*0020*/ 	.word	0x00000020


	//----- nvinfo : EIATTR_FRAME_SIZE
	.align		4
.L_16:
        /*0024*/ 	.byte	0x04, 0x11
        /*0026*/ 	.short	(.L_18 - .L_17)
	.align		4
.L_17:
        /*0028*/ 	.word	index@(_Z18aes128_ecb_decryptPKhPhm)
        /*002c*/ 	.word	0x00000000


	//----- nvinfo : EIATTR_MIN_STACK_SIZE
	.align		4
.L_18:
        /*0030*/ 	.byte	0x04, 0x12
        /*0032*/ 	.short	(.L_20 - .L_19)
	.align		4
.L_19:
        /*0034*/ 	.word	index@(_Z18aes128_ecb_decryptPKhPhm)
        /*0038*/ 	.word	0x00000000


	//----- nvinfo : EIATTR_MIN_STACK_SIZE
	.align		4
.L_20:
        /*003c*/ 	.byte	0x04, 0x12
        /*003e*/ 	.short	(.L_22 - .L_21)
	.align		4
.L_21:
        /*0040*/ 	.word	index@(_Z18aes128_ecb_encryptPKhPhm)
        /*0044*/ 	.word	0x00000000
.L_22:


//--------------------- .nv.compat                --------------------------
	.section	.nv.compat,"",@"SHT_CUDA_COMPAT_INFO"
	.align	4
        /*0000*/ 	.byte	0x02, 0x09, 0x00, 0x00, 0x02, 0x02, 0x01, 0x00, 0x02, 0x05, 0x05, 0x00, 0x03, 0x07, 0x01, 0x01
        /*0010*/ 	.byte	0x02, 0x03, 0x00, 0x00, 0x02, 0x06, 0x01, 0x00, 0x04, 0x0b, 0x08, 0x00, 0x09, 0x00, 0x00, 0x00
        /*0020*/ 	.byte	0x00, 0x00, 0x00, 0x00


//--------------------- .nv.info._Z18aes128_ecb_decryptPKhPhm --------------------------
	.section	.nv.info._Z18aes128_ecb_decryptPKhPhm,"",@"SHT_CUDA_INFO"
	.sectionflags	@""
	.align	4


	//----- nvinfo : EIATTR_CUDA_API_VERSION
	.align		4
        /*0000*/ 	.byte	0x04, 0x37
        /*0002*/ 	.short	(.L_24 - .L_23)
.L_23:
        /*0004*/ 	.word	0x00000082


	//----- nvinfo : EIATTR_KPARAM_INFO
	.align		4
.L_24:
        /*0008*/ 	.byte	0x04, 0x17
        /*000a*/ 	.short	(.L_26 - .L_25)
.L_25:
        /*000c*/ 	.word	0x00000000
        /*0010*/ 	.short	0x0002
        /*0012*/ 	.short	0x0010
        /*0014*/ 	.byte	0x00, 0xf0, 0x21, 0x00


	//----- nvinfo : EIATTR_KPARAM_INFO
	.align		4
.L_26:
        /*0018*/ 	.byte	0x04, 0x17
        /*001a*/ 	.short	(.L_28 - .L_27)
.L_27:
        /*001c*/ 	.word	0x00000000
        /*0020*/ 	.short	0x0001
        /*0022*/ 	.short	0x0008
        /*0024*/ 	.byte	0x00, 0xf5, 0x21, 0x00


	//----- nvinfo : EIATTR_KPARAM_INFO
	.align		4
.L_28:
        /*0028*/ 	.byte	0x04, 0x17
        /*002a*/ 	.short	(.L_30 - .L_29)
.L_29:
        /*002c*/ 	.word	0x00000000
        /*0030*/ 	.short	0x0000
        /*0032*/ 	.short	0x0000
        /*0034*/ 	.byte	0x00, 0xf5, 0x21, 0x00


	//----- nvinfo : EIATTR_SPARSE_MMA_MASK
	.align		4
.L_30:
        /*0038*/ 	.byte	0x03, 0x50
        /*003a*/ 	.short	0x0000


	//----- nvinfo : EIATTR_MAXREG_COUNT
	.align		4
        /*003c*/ 	.byte	0x03, 0x1b
        /*003e*/ 	.short	0x00ff


	//----- nvinfo : EIATTR_MERCURY_ISA_VERSION
	.align		4
        /*0040*/ 	.byte	0x03, 0x5f
        /*0042*/ 	.short	0x0101


	//----- nvinfo : EIATTR_VRC_CTA_INIT_COUNT
	.align		4
        /*0044*/ 	.byte	0x02, 0x4a
	.zero		1
	.zero		1


	//----- nvinfo : EIATTR_EXIT_INSTR_OFFSETS
	.align		4
        /*0048*/ 	.byte	0x04, 0x1c
        /*004a*/ 	.short	(.L_32 - .L_31)


	//   ....[0]....
.L_31:
        /*004c*/ 	.word	0x00000080


	//   ....[1]....
        /*0050*/ 	.word	0x00002610


	//----- nvinfo : EIATTR_CBANK_PARAM_SIZE
	.align		4
.L_32:
        /*0054*/ 	.byte	0x03, 0x19
        /*0056*/ 	.short	0x0018


	//----- nvinfo : EIATTR_PARAM_CBANK
	.align		4
        /*0058*/ 	.byte	0x04, 0x0a
        /*005a*/ 	.short	(.L_34 - .L_33)
	.align		4
.L_33:
        /*005c*/ 	.word	index@(.nv.constant0._Z18aes128_ecb_decryptPKhPhm)
        /*0060*/ 	.short	0x0380
        /*0062*/ 	.short	0x0018


	//----- nvinfo : EIATTR_SW_WAR
	.align		4
.L_34:
        /*0064*/ 	.byte	0x04, 0x36
        /*0066*/ 	.short	(.L_36 - .L_35)
.L_35:
        /*0068*/ 	.word	0x00000008
.L_36:


//--------------------- .nv.info._Z18aes128_ecb_encryptPKhPhm --------------------------
	.section	.nv.info._Z18aes128_ecb_encryptPKhPhm,"",@"SHT_CUDA_INFO"
	.sectionflags	@""
	.align	4


	//----- nvinfo : EIATTR_CUDA_API_VERSION
	.align		4
        /*0000*/ 	.byte	0x04, 0x37
        /*0002*/ 	.short	(.L_38 - .L_37)
.L_37:
        /*0004*/ 	.word	0x00000082


	//----- nvinfo : EIATTR_KPARAM_INFO
	.align		4
.L_38:
        /*0008*/ 	.byte	0x04, 0x17
        /*000a*/ 	.short	(.L_40 - .L_39)
.L_39:
        /*000c*/ 	.word	0x00000000
        /*0010*/ 	.short	0x0002
        /*0012*/ 	.short	0x0010
        /*0014*/ 	.byte	0x00, 0xf0, 0x21, 0x00


	//----- nvinfo : EIATTR_KPARAM_INFO
	.align		4
.L_40:
        /*0018*/ 	.byte	0x04, 0x17
        /*001a*/ 	.short	(.L_42 - .L_41)
.L_41:
        /*001c*/ 	.word	0x00000000
        /*0020*/ 	.short	0x0001
        /*0022*/ 	.short	0x0008
        /*0024*/ 	.byte	0x00, 0xf5, 0x21, 0x00


	//----- nvinfo : EIATTR_KPARAM_INFO
	.align		4
.L_42:
        /*0028*/ 	.byte	0x04, 0x17
        /*002a*/ 	.short	(.L_44 - .L_43)
.L_43:
        /*002c*/ 	.word	0x00000000
        /*0030*/ 	.short	0x0000
        /*0032*/ 	.short	0x0000
        /*0034*/ 	.byte	0x00, 0xf5, 0x21, 0x00


	//----- nvinfo : EIATTR_SPARSE_MMA_MASK
	.align		4
.L_44:
        /*0038*/ 	.byte	0x03, 0x50
        /*003a*/ 	.short	0x0000


	//----- nvinfo : EIATTR_MAXREG_COUNT
	.align		4
        /*003c*/ 	.byte	0x03, 0x1b
        /*003e*/ 	.short	0x00ff


	//----- nvinfo : EIATTR_MERCURY_ISA_VERSION
	.align		4
        /*0040*/ 	.byte	0x03, 0x5f
        /*0042*/ 	.short	0x0101


	//----- nvinfo : EIATTR_VRC_CTA_INIT_COUNT
	.align		4
        /*0044*/ 	.byte	0x02, 0x4a
	.zero		1
	.zero		1


	//----- nvinfo : EIATTR_EXIT_INSTR_OFFSETS
	.align		4
        /*0048*/ 	.byte	0x04, 0x1c
        /*004a*/ 	.short	(.L_46 - .L_45)


	//   ....[0]....
.L_45:
        /*004c*/ 	.word	0x00000080


	//   ....[1]....
        /*0050*/ 	.word	0x00002610


	//----- nvinfo : EIATTR_CBANK_PARAM_SIZE
	.align		4
.L_46:
        /*0054*/ 	.byte	0x03, 0x19
        /*0056*/ 	.short	0x0018


	//----- nvinfo : EIATTR_PARAM_CBANK
	.align		4
        /*0058*/ 	.byte	0x04, 0x0a
        /*005a*/ 	.short	(.L_48 - .L_47)
	.align		4
.L_47:
        /*005c*/ 	.word	index@(.nv.constant0._Z18aes128_ecb_encryptPKhPhm)
        /*0060*/ 	.short	0x0380
        /*0062*/ 	.short	0x0018


	//----- nvinfo : EIATTR_SW_WAR
	.align		4
.L_48:
        /*0064*/ 	.byte	0x04, 0x36
        /*0066*/ 	.short	(.L_50 - .L_49)
.L_49:
        /*0068*/ 	.word	0x00000008
.L_50:


//--------------------- .nv.callgraph             --------------------------
	.section	.nv.callgraph,"",@"SHT_CUDA_CALLGRAPH"
	.align	4
	.sectionentsize	8
	.align		4
        /*0000*/ 	.word	0x00000000
	.align		4
        /*0004*/ 	.word	0xffffffff
	.align		4
        /*0008*/ 	.word	0x00000000
	.align		4
        /*000c*/ 	.word	0xfffffffe
	.align		4
        /*0010*/ 	.word	0x00000000
	.align		4
        /*0014*/ 	.word	0xfffffffd
	.align		4
        /*0018*/ 	.word	0x00000000
	.align		4
        /*001c*/ 	.word	0xfffffffc


//--------------------- .nv.constant3             --------------------------
	.section	.nv.constant3,"a",@progbits
	.align	4
.nv.constant3:
	.type		d_roundKeys,@object
	.size		d_roundKeys,(d_T0 - d_roundKeys)
d_roundKeys:
	.zero		240
	.type		d_T0,@object
	.size		d_T0,(d_T1 - d_T0)
d_T0:
	.zero		1024
	.type		d_T1,@object
	.size		d_T1,(d_T2 - d_T1)
d_T1:
	.zero		1024
	.type		d_T2,@object
	.size		d_T2,(d_T3 - d_T2)
d_T2:
	.zero		1024
	.type		d_T3,@object
	.size		d_T3,(d_sbox - d_T3)
d_T3:
	.zero		1024
	.type		d_sbox,@object
	.size		d_sbox,(d_inv_sbox - d_sbox)
d_sbox:
	.zero		256
	.type		d_inv_sbox,@object
	.size		d_inv_sbox,(d_U0 - d_inv_sbox)
d_inv_sbox:
	.zero		256
	.type		d_U0,@object
	.size		d_U0,(d_U1 - d_U0)
d_U0:
	.zero		1024
	.type		d_U1,@object
	.size		d_U1,(d_U2 - d_U1)
d_U1:
	.zero		1024
	.type		d_U2,@object
	.size		d_U2,(d_U3 - d_U2)
d_U2:
	.zero		1024
	.type		d_U3,@object
	.size		d_U3,(.L_10 - d_U3)
d_U3:
	.zero		1024
.L_10:


//--------------------- .text._Z18aes128_ecb_decryptPKhPhm --------------------------
	.section	.text._Z18aes128_ecb_decryptPKhPhm,"ax",@progbits
	.align	128
        .global         _Z18aes128_ecb_decryptPKhPhm
        .type           _Z18aes128_ecb_decryptPKhPhm,@function
        .size           _Z18aes128_ecb_decryptPKhPhm,(.L_x_2 - _Z18aes128_ecb_decryptPKhPhm)
        .other          _Z18aes128_ecb_decryptPKhPhm,@"STO_CUDA_ENTRY STV_DEFAULT"
_Z18aes128_ecb_decryptPKhPhm:
.text._Z18aes128_ecb_decryptPKhPhm:
[----:B------:R-:W-:Y:S01]  /*0000*/  LDC R1, c[0x0][0x37c] ;  /* 0x0000df00ff017b82 */ /* 0x000fe20000000800 */
[----:B------:R-:W0:Y:S07]  /*0010*/  S2R R3, SR_TID.X ;  /* 0x0000000000037919 */ /* 0x000e2e0000002100 */
[----:B------:R-:W0:Y:S01]  /*0020*/  S2UR UR4, SR_CTAID.X ;  /* 0x00000000000479c3 */ /* 0x000e220000002500 */
[----:B------:R-:W1:Y:S07]  /*0030*/  LDCU.64 UR6, c[0x0][0x390] ;  /* 0x00007200ff0677ac */ /* 0x000e6e0008000a00 */
[----:B------:R-:W0:Y:S02]  /*0040*/  LDC R0, c[0x0][0x360] ;  /* 0x0000d800ff007b82 */ /* 0x000e240000000800 */
[----:B0-----:R-:W-:-:S05]  /*0050*/  IMAD R0, R0, UR4, R3 ;  /* 0x0000000400007c24 */ /* 0x001fca000f8e0203 */
[----:B-1----:R-:W-:-:S04]  /*0060*/  ISETP.GE.U32.AND P0, PT, R0, UR6, PT ;  /* 0x0000000600007c0c */ /* 0x002fc8000bf06070 */
[----:B------:R-:W-:-:S13]  /*0070*/  ISETP.GE.U32.AND.EX P0, PT, RZ, UR7, PT, P0 ;  /* 0x00000007ff007c0c */ /* 0x000fda000bf06100 */
[----:B------:R-:W-:Y:S05]  /*0080*/  @P0 EXIT ;  /* 0x000000000000094d */ /* 0x000fea0003800000 */
[----:B------:R-:W0:Y:S01]  /*0090*/  LDCU.128 UR8, c[0x0][0x380] ;  /* 0x00007000ff0877ac */ /* 0x000e220008000c00 */
[----:B------:R-:W-:Y:S01]  /*00a0*/  IMAD.SHL.U32 R2, R0, 0x10, RZ ;  /* 0x0000001000027824 */ /* 0x000fe200078e00ff */
[----:B------:R-:W-:Y:S01]  /*00b0*/  SHF.R.U32.HI R0, RZ, 0x1c, R0 ;  /* 0x0000001cff007819 */ /* 0x000fe20000011600 */
[----:B------:R-:W1:Y:S01]  /*00c0*/  LDCU.64 UR4, c[0x0][0x358] ;  /* 0x00006b00ff0477ac */ /* 0x000e620008000a00 */
[----:B------:R-:W2:Y:S02]  /*00d0*/  LDCU.128 UR12, c[0x3][0xa0] ;  /* 0x00c01400ff0c77ac */ /* 0x000ea40008000c00 */
[----:B0-----:R-:W-:-:S04]  /*00e0*/  IADD3 R4, P0, PT, R2, UR8, RZ ;  /* 0x0000000802047c10 */ /* 0x001fc8000ff1e0ff */
[----:B------:R-:W-:-:S05]  /*00f0*/  IADD3.X R5, PT, PT, R0, UR9, RZ, P0, !PT ;  /* 0x0000000900057c10 */ /* 0x000fca00087fe4ff */
[----:B-1----:R-:W2:Y:S04]  /*0100*/  LDG.E R6, desc[UR4][R4.64+0x4] ;  /* 0x0000040404067981 */ /* 0x002ea8000c1e1900 */
[----:B------:R-:W3:Y:S04]  /*0110*/  LDG.E R3, desc[UR4][R4.64] ;  /* 0x0000000404037981 */ /* 0x000ee8000c1e1900 */
[----:B------:R-:W4:Y:S04]  /*0120*/  LDG.E R7, desc[UR4][R4.64+0x8] ;  /* 0x0000080404077981 */ /* 0x000f28000c1e1900 */
[----:B------:R-:W5:Y:S01]  /*0130*/  LDG.E R8, desc[UR4][R4.64+0xc] ;  /* 0x00000c0404087981 */ /* 0x000f62000c1e1900 */
[----:B------:R-:W-:Y:S01]  /*0140*/  UMOV UR6, 0x1ef0 ;  /* 0x00001ef000067882 */ /* 0x000fe20000000000 */
[----:B--2---:R-:W-:-:S02]  /*0150*/  LOP3.LUT R6, R6, UR13, RZ, 0x3c, !PT ;  /* 0x0000000d06067c12 */ /* 0x004fc4000f8e3cff */
[----:B---3--:R-:W-:Y:S02]  /*0160*/  LOP3.LUT R3, R3, UR12, RZ, 0x3c, !PT ;  /* 0x0000000c03037c12 */ /* 0x008fe4000f8e3cff */
[----:B----4-:R-:W-:Y:S01]  /*0170*/  LOP3.LUT R7, R7, UR14, RZ, 0x3c, !PT ;  /* 0x0000000e07077c12 */ /* 0x010fe2000f8e3cff */
[----:B------:R-:W-:Y:S01]  /*0180*/  IMAD.SHL.U32 R15, R6, 0x4, RZ ;  /* 0x00000004060f7824 */ /* 0x000fe200078e00ff */
[--C-:B------:R-:W-:Y:S02]  /*0190*/  SHF.R.U32.HI R12, RZ, 0x6, R3.reuse ;  /* 0x00000006ff0c7819 */ /* 0x100fe40000011603 */
[----:B-----5:R-:W-:Y:S01]  /*01a0*/  LOP3.LUT R9, R8, UR15, RZ, 0x3c, !PT ;  /* 0x0000000f08097c12 */ /* 0x020fe2000f8e3cff */
[----:B------:R-:W-:Y:S01]  /*01b0*/  IMAD.SHL.U32 R11, R3, 0x4, RZ ;  /* 0x00000004030b7824 */ /* 0x000fe200078e00ff */
[----:B------:R-:W-:Y:S01]  /*01c0*/  SHF.R.U32.HI R13, RZ, 0xe, R3 ;  /* 0x0000000eff0d7819 */ /* 0x000fe20000011603 */
[----:B------:R-:W-:Y:S01]  /*01d0*/  IMAD.SHL.U32 R18, R7, 0x4, RZ ;  /* 0x0000000407127824 */ /* 0x000fe200078e00ff */
[----:B------:R-:W-:Y:S01]  /*01e0*/  SHF.R.U32.HI R14, RZ, 0x6, R6 ;  /* 0x00000006ff0e7819 */ /* 0x000fe20000011606 */
[----:B------:R-:W0:Y:S01]  /*01f0*/  LDCU.128 UR12, c[0x3][0x90] ;  /* 0x00c01200ff0c77ac */ /* 0x000e220008000c00 */
[----:B------:R-:W-:-:S02]  /*0200*/  SHF.R.U32.HI R16, RZ, 0xe, R7 ;  /* 0x0000000eff107819 */ /* 0x000fc40000011607 */
[--C-:B------:R-:W-:Y:S02]  /*0210*/  SHF.R.U32.HI R5, RZ, 0x18, R7.reuse ;  /* 0x00000018ff057819 */ /* 0x100fe40000011607 */
[----:B------:R-:W-:Y:S02]  /*0220*/  SHF.R.U32.HI R10, RZ, 0x6, R7 ;  /* 0x00000006ff0a7819 */ /* 0x000fe40000011607 */
[--C-:B------:R-:W-:Y:S02]  /*0230*/  SHF.R.U32.HI R4, RZ, 0x18, R6.reuse ;  /* 0x00000018ff047819 */ /* 0x100fe40000011606 */
[----:B------:R-:W-:Y:S02]  /*0240*/  SHF.R.U32.HI R17, RZ, 0xe, R6 ;  /* 0x0000000eff117819 */ /* 0x000fe40000011606 */
[--C-:B------:R-:W-:Y:S02]  /*0250*/  SHF.R.U32.HI R7, RZ, 0xe, R9.reuse ;  /* 0x0000000eff077819 */ /* 0x100fe40000011609 */
[----:B------:R-:W-:-:S02]  /*0260*/  SHF.R.U32.HI R6, RZ, 0x6, R9 ;  /* 0x00000006ff067819 */ /* 0x000fc40000011609 */
[----:B------:R-:W-:Y:S01]  /*0270*/  SHF.R.U32.HI R8, RZ, 0x18, R9 ;  /* 0x00000018ff087819 */ /* 0x000fe20000011609 */
[----:B------:R-:W-:Y:S01]  /*0280*/  IMAD.SHL.U32 R9, R9, 0x4, RZ ;  /* 0x0000000409097824 */ /* 0x000fe200078e00ff */
[----:B------:R-:W-:Y:S02]  /*0290*/  LOP3.LUT R12, R12, 0x3fc, RZ, 0xc0, !PT ;  /* 0x000003fc0c0c7812 */ /* 0x000fe400078ec0ff */
[----:B------:R-:W-:Y:S02]  /*02a0*/  LOP3.LUT R15, R15, 0x3fc, RZ, 0xc0, !PT ;  /* 0x000003fc0f0f7812 */ /* 0x000fe400078ec0ff */
[----:B------:R-:W-:Y:S02]  /*02b0*/  LOP3.LUT R11, R11, 0x3fc, RZ, 0xc0, !PT ;  /* 0x000003fc0b0b7812 */ /* 0x000fe400078ec0ff */
[----:B------:R-:W-:Y:S02]  /*02c0*/  LOP3.LUT R13, R13, 0x3fc, RZ, 0xc0, !PT ;  /* 0x000003fc0d0d7812 */ /* 0x000fe400078ec0ff */
[----:B------:R-:W-:-:S02]  /*02d0*/  LOP3.LUT R14, R14, 0x3fc, RZ, 0xc0, !PT ;  /* 0x000003fc0e0e7812 */ /* 0x000fc400078ec0ff */
[----:B------:R-:W-:Y:S02]  /*02e0*/  LOP3.LUT R16, R16, 0x3fc, RZ, 0xc0, !PT ;  /* 0x000003fc10107812 */ /* 0x000fe400078ec0ff */
[----:B------:R-:W-:Y:S02]  /*02f0*/  LOP3.LUT R18, R18, 0x3fc, RZ, 0xc0, !PT ;  /* 0x000003fc12127812 */ /* 0x000fe400078ec0ff */
[----:B------:R-:W-:Y:S02]  /*0300*/  LOP3.LUT R24, R7, 0x3fc, RZ, 0xc0, !PT ;  /* 0x000003fc07187812 */ /* 0x000fe400078ec0ff */
[----:B------:R-:W-:Y:S02]  /*0310*/  LOP3.LUT R25, R6, 0x3fc, RZ, 0xc0, !PT ;  /* 0x000003fc06197812 */ /* 0x000fe400078ec0ff */
[----:B------:R-:W-:Y:S02]  /*0320*/  SHF.R.U32.HI R3, RZ, 0x18, R3 ;  /* 0x00000018ff037819 */ /* 0x000fe40000011603 */
[----:B------:R-:W-:-:S02]  /*0330*/  LOP3.LUT R17, R17, 0x3fc, RZ, 0xc0, !PT ;  /* 0x000003fc11117812 */ /* 0x000fc400078ec0ff */
[----:B------:R-:W-:Y:S01]  /*0340*/  LOP3.LUT R10, R10, 0x3fc, RZ, 0xc0, !PT ;  /* 0x000003fc0a0a7812 */ /* 0x000fe200078ec0ff */
[----:B------:R-:W1:Y:S01]  /*0350*/  LDC R12, c[0x3][R12+0x16f0] ;  /* 0x00c5bc000c0c7b82 */ /* 0x000e620000000800 */
[----:B------:R-:W-:Y:S02]  /*0360*/  LEA R6, R8, UR6, 0x2 ;  /* 0x0000000608067c11 */ /* 0x000fe4000f8e10ff */
[----:B------:R-:W-:Y:S02]  /*0370*/  LOP3.LUT R23, R9, 0x3fc, RZ, 0xc0, !PT ;  /* 0x000003fc09177812 */ /* 0x000fe400078ec0ff */
[----:B------:R-:W-:Y:S02]  /*0380*/  LEA R5, R5, UR6, 0x2 ;  /* 0x0000000605057c11 */ /* 0x000fe4000f8e10ff */
[----:B------:R-:W-:Y:S01]  /*0390*/  LEA R4, R4, UR6, 0x2 ;  /* 0x0000000604047c11 */ /* 0x000fe2000f8e10ff */
[----:B------:R-:W1:Y:S01]  /*03a0*/  LDC R15, c[0x3][R15+0x12f0] ;  /* 0x00c4bc000f0f7b82 */ /* 0x000e620000000800 */
[----:B------:R-:W-:-:S07]  /*03b0*/  LEA R3, R3, UR6, 0x2 ;  /* 0x0000000603037c11 */ /* 0x000fce000f8e10ff */
[----:B------:R-:W1:Y:S08]  /*03c0*/  LDC R9, c[0x3][R24+0x1af0] ;  /* 0x00c6bc0018097b82 */ /* 0x000e700000000800 */
[----:B------:R-:W2:Y:S08]  /*03d0*/  LDC R11, c[0x3][R11+0x12f0] ;  /* 0x00c4bc000b0b7b82 */ /* 0x000eb00000000800 */
[----:B------:R-:W3:Y:S08]  /*03e0*/  LDC R13, c[0x3][R13+0x1af0] ;  /* 0x00c6bc000d0d7b82 */ /* 0x000ef00000000800 */
[----:B------:R-:W3:Y:S08]  /*03f0*/  LDC R14, c[0x3][R14+0x16f0] ;  /* 0x00c5bc000e0e7b82 */ /* 0x000ef00000000800 */
[----:B------:R-:W2:Y:S08]  /*0400*/  LDC R16, c[0x3][R16+0x1af0] ;  /* 0x00c6bc0010107b82 */ /* 0x000eb00000000800 */
[----:B------:R-:W3:Y:S08]  /*0410*/  LDC R18, c[0x3][R18+0x12f0] ;  /* 0x00c4bc0012127b82 */ /* 0x000ef00000000800 */
[----:B------:R-:W2:Y:S08]  /*0420*/  LDC R8, c[0x3][R25+0x16f0] ;  /* 0x00c5bc0019087b82 */ /* 0x000eb00000000800 */
[----:B------:R-:W4:Y:S08]  /*0430*/  LDC R17, c[0x3][R17+0x1af0] ;  /* 0x00c6bc0011117b82 */ /* 0x000f300000000800 */
[----:B------:R-:W4:Y:S08]  /*0440*/  LDC R10, c[0x3][R10+0x16f0] ;  /* 0x00c5bc000a0a7b82 */ /* 0x000f300000000800 */
[----:B------:R-:W4:Y:S08]  /*0450*/  LDC R22, c[0x3][R23+0x12f0] ;  /* 0x00c4bc0017167b82 */ /* 0x000f300000000800 */
[----:B------:R-:W0:Y:S08]  /*0460*/  LDC R20, c[0x3][R5] ;  /* 0x00c0000005147b82 */ /* 0x000e300000000800 */
[----:B------:R-:W5:Y:S08]  /*0470*/  LDC R7, c[0x3][R4] ;  /* 0x00c0000004077b82 */ /* 0x000f700000000800 */
[----:B------:R-:W5:Y:S08]  /*0480*/  LDC R6, c[0x3][R6] ;  /* 0x00c0000006067b82 */ /* 0x000f700000000800 */
[----:B------:R-:W5:Y:S01]  /*0490*/  LDC R3, c[0x3][R3] ;  /* 0x00c0000003037b82 */ /* 0x000f620000000800 */
[----:B-1----:R-:W-:-:S02]  /*04a0*/  LOP3.LUT R9, R9, R12, R15, 0x96, !PT ;  /* 0x0000000c09097212 */ /* 0x002fc400078e960f */
[----:B--2---:R-:W-:Y:S02]  /*04b0*/  LOP3.LUT R8, R16, R8, R11, 0x96, !PT ;  /* 0x0000000810087212 */ /* 0x004fe400078e960b */
[----:B---3--:R-:W-:Y:S02]  /*04c0*/  LOP3.LUT R19, R13, R14, R18, 0x96, !PT ;  /* 0x0000000e0d137212 */ /* 0x008fe400078e9612 */
[----:B----4-:R-:W-:Y:S02]  /*04d0*/  LOP3.LUT R22, R17, R10, R22, 0x96, !PT ;  /* 0x0000000a11167212 */ /* 0x010fe400078e9616 */
[----:B0-----:R-:W-:Y:S02]  /*04e0*/  LOP3.LUT R9, R9, UR13, R20, 0x96, !PT ;  /* 0x0000000d09097c12 */ /* 0x001fe4000f8e9614 */
[----:B-----5:R-:W-:-:S03]  /*04f0*/  LOP3.LUT R7, R8, UR12, R7, 0x96, !PT ;  /* 0x0000000c08077c12 */ /* 0x020fc6000f8e9607 */
[----:B------:R-:W-:Y:S01]  /*0500*/  IMAD.SHL.U32 R15, R9, 0x4, RZ ;  /* 0x00000004090f7824 */ /* 0x000fe200078e00ff */
[----:B------:R-:W-:Y:S02]  /*0510*/  SHF.R.U32.HI R14, RZ, 0x6, R9 ;  /* 0x00000006ff0e7819 */ /* 0x000fe40000011609 */
[----:B------:R-:W-:Y:S01]  /*0520*/  LOP3.LUT R19, R19, UR14, R6, 0x96, !PT ;  /* 0x0000000e13137c12 */ /* 0x000fe2000f8e9606 */
[----:B------:R-:W-:Y:S01]  /*0530*/  IMAD.SHL.U32 R11, R7, 0x4, RZ ;  /* 0x00000004070b7824 */ /* 0x000fe200078e00ff */
[--C-:B------:R-:W-:Y:S02]  /*0540*/  SHF.R.U32.HI R12, RZ, 0x6, R7.reuse ;  /* 0x00000006ff0c7819 */ /* 0x100fe40000011607 */
[----:B------:R-:W-:Y:S01]  /*0550*/  SHF.R.U32.HI R13, RZ, 0xe, R7 ;  /* 0x0000000eff0d7819 */ /* 0x000fe20000011607 */
[----:B------:R-:W-:Y:S01]  /*0560*/  IMAD.SHL.U32 R18, R19, 0x4, RZ ;  /* 0x0000000413127824 */ /* 0x000fe200078e00ff */
[----:B------:R-:W-:Y:S01]  /*0570*/  LOP3.LUT R22, R22, UR15, R3, 0x96, !PT ;  /* 0x0000000f16167c12 */ /* 0x000fe2000f8e9603 */
[----:B------:R-:W0:Y:S01]  /*0580*/  LDCU.128 UR12, c[0x3][0x80] ;  /* 0x00c01000ff0c77ac */ /* 0x000e220008000c00 */
[----:B------:R-:W-:-:S02]  /*0590*/  SHF.R.U32.HI R21, RZ, 0x18, R7 ;  /* 0x00000018ff157819 */ /* 0x000fc40000011607 */
[----:B------:R-:W-:Y:S02]  /*05a0*/  SHF.R.U32.HI R16, RZ, 0xe, R19 ;  /* 0x0000000eff107819 */ /* 0x000fe40000011613 */
[--C-:B------:R-:W-:Y:S02]  /*05b0*/  SHF.R.U32.HI R7, RZ, 0xe, R22.reuse ;  /* 0x0000000eff077819 */ /* 0x100fe40000011616 */
[--C-:B------:R-:W-:Y:S02]  /*05c0*/  SHF.R.U32.HI R17, RZ, 0x18, R9.reuse ;  /* 0x00000018ff117819 */ /* 0x100fe40000011609 */
[----:B------:R-:W-:Y:S01]  /*05d0*/  SHF.R.U32.HI R20, RZ, 0xe, R9 ;  /* 0x0000000eff147819 */ /* 0x000fe20000011609 */
[----:B------:R-:W-:Y:S01]  /*05e0*/  IMAD.SHL.U32 R9, R22, 0x4, RZ ;  /* 0x0000000416097824 */ /* 0x000fe200078e00ff */
[----:B------:R-:W-:Y:S02]  /*05f0*/  SHF.R.U32.HI R6, RZ, 0x6, R22 ;  /* 0x00000006ff067819 */ /* 0x000fe40000011616 */
[----:B------:R-:W-:-:S02]  /*0600*/  SHF.R.U32.HI R10, RZ, 0x6, R19 ;  /* 0x00000006ff0a7819 */ /* 0x000fc40000011613 */
[----:B------:R-:W-:Y:S02]  /*0610*/  LOP3.LUT R12, R12, 0x3fc, RZ, 0xc0, !PT ;  /* 0x000003fc0c0c7812 */ /* 0x000fe400078ec0ff */
[----:B------:R-:W-:Y:S02]  /*0620*/  LOP3.LUT R15, R15, 0x3fc, RZ, 0xc0, !PT ;  /* 0x000003fc0f0f7812 */ /* 0x000fe400078ec0ff */
[----:B------:R-:W-:Y:S02]  /*0630*/  SHF.R.U32.HI R8, RZ, 0x18, R22 ;  /* 0x00000018ff087819 */ /* 0x000fe40000011616 */
[----:B------:R-:W-:Y:S02]  /*0640*/  LOP3.LUT R11, R11, 0x3fc, RZ, 0xc0, !PT ;  /* 0x000003fc0b0b7812 */ /* 0x000fe400078ec0ff */
[----:B------:R-:W-:Y:S02]  /*0650*/  LOP3.LUT R13, R13, 0x3fc, RZ, 0xc0, !PT ;  /* 0x000003fc0d0d7812 */ /* 0x000fe400078ec0ff */
[----:B------:R-:W-:-:S02]  /*0660*/  LOP3.LUT R14, R14, 0x3fc, RZ, 0xc0, !PT ;  /* 0x000003fc0e0e7812 */ /* 0x000fc400078ec0ff */
[----:B------:R-:W-:Y:S02]  /*0670*/  LOP3.LUT R16, R16, 0x3fc, RZ, 0xc0, !PT ;  /* 0x000003fc10107812 */ /* 0x000fe400078ec0ff */
[----:B------:R-:W-:Y:S02]  /*0680*/  LOP3.LUT R18, R18, 0x3fc, RZ, 0xc0, !PT ;  /* 0x000003fc12127812 */ /* 0x000fe400078ec0ff */
[----:B------:R-:W-:Y:S02]  /*0690*/  SHF.R.U32.HI R5, RZ, 0x18, R19 ;  /* 0x00000018ff057819 */ /* 0x000fe40000011613 */
[----:B------:R-:W-:Y:S02]  /*06a0*/  LOP3.LUT R24, R7, 0x3fc, RZ, 0xc0, !PT ;  /* 0x000003fc07187812 */ /* 0x000fe400078ec0ff */
[----:B------:R-:W-:Y:S02]  /*06b0*/  LEA R4, R17, UR6, 0x2 ;  /* 0x0000000611047c11 */ /* 0x000fe4000f8e10ff */
[----:B------:R-:W-:-:S02]  /*06c0*/  LOP3.LUT R25, R6, 0x3fc, RZ, 0xc0, !PT ;  /* 0x000003fc06197812 */ /* 0x000fc400078ec0ff */
[----:B------:R-:W-:Y:S02]  /*06d0*/  LOP3.LUT R17, R20, 0x3fc, RZ, 0xc0, !PT ;  /* 0x000003fc14117812 */ /* 0x000fe400078ec0ff */
[----:B------:R-:W-:Y:S01]  /*06e0*/  LOP3.LUT R10, R10, 0x3fc, RZ, 0xc0, !PT ;  /* 0x000003fc0a0a7812 */ /* 0x000fe200078ec0ff */
[----:B------:R-:W1:Y:S01]  /*06f0*/  LDC R12, c[0x3][R12+0x16f0] ;  /* 0x00c5bc000c0c7b82 */ /* 0x000e620000000800 */
[----:B------:R-:W-:Y:S02]  /*0700*/  LEA R6, R8, UR6, 0x2 ;  /* 0x0000000608067c11 */ /* 0x000fe4000f8e10ff */
[----:B------:R-:W-:Y:S02]  /*0710*/  LOP3.LUT R23, R9, 0x3fc, RZ, 0xc0, !PT ;  /* 0x000003fc09177812 */ /* 0x000fe400078ec0ff */
[----:B------:R-:W-:-:S03]  /*0720*/  LEA R5, R5, UR6, 0x2 ;  /* 0x0000000605057c11 */ /* 0x000fc6000f8e10ff */
        /* <DEDUP_REMOVED lines=333> */
[----:B------:R-:W-:Y:S02]  /*1c00*/  LEA R4, R17, UR6, 0x2 ;  /* 0x0000000611047c11 */ /* 0x000fe4000f8e10ff */
[----:B------:R-:W-:Y:S02]  /*1c10*/  LOP3.LUT R24, R7, 0x3fc, RZ, 0xc0, !PT ;  /* 0x000003fc07187812 */ /* 0x000fe400078ec0ff */
[----:B------:R-:W-:-:S02]  /*1c20*/  LOP3.LUT R17, R20, 0x3fc, RZ, 0xc0, !PT ;  /* 0x000003fc14117812 */ /* 0x000fc400078ec0ff */
[----:B------:R-:W-:Y:S02]  /*1c30*/  LOP3.LUT R10, R10, 0x3fc, RZ, 0xc0, !PT ;  /* 0x000003fc0a0a7812 */ /* 0x000fe400078ec0ff */
[----:B------:R-:W-:Y:S01]  /*1c40*/  LOP3.LUT R25, R6, 0x3fc, RZ, 0xc0, !PT ;  /* 0x000003fc06197812 */ /* 0x000fe200078ec0ff */
[----:B------:R-:W1:Y:S01]  /*1c50*/  LDC R12, c[0x3][R12+0x16f0] ;  /* 0x00c5bc000c0c7b82 */ /* 0x000e620000000800 */
[----:B------:R-:W-:Y:S02]  /*1c60*/  LEA R6, R8, UR6, 0x2 ;  /* 0x0000000608067c11 */ /* 0x000fe4000f8e10ff */
[----:B------:R-:W-:Y:S02]  /*1c70*/  LOP3.LUT R23, R9, 0x3fc, RZ, 0xc0, !PT ;  /* 0x000003fc09177812 */ /* 0x000fe400078ec0ff */
[----:B------:R-:W-:Y:S02]  /*1c80*/  LEA R5, R5, UR6, 0x2 ;  /* 0x0000000605057c11 */ /* 0x000fe4000f8e10ff */
[----:B------:R-:W-:Y:S01]  /*1c90*/  LEA R3, R21, UR6, 0x2 ;  /* 0x0000000615037c11 */ /* 0x000fe2000f8e10ff */
[----:B------:R-:W1:Y:S08]  /*1ca0*/  LDC R15, c[0x3][R15+0x12f0] ;  /* 0x00c4bc000f0f7b82 */ /* 0x000e700000000800 */
        /* <DEDUP_REMOVED lines=30> */
[--C-:B------:R-:W-:Y:S02]  /*1e90*/  SHF.R.U32.HI R14, RZ, 0x6, R9.reuse ;  /* 0x00000006ff0e7819 */ /* 0x100fe40000011609 */
[----:B------:R-:W-:Y:S01]  /*1ea0*/  SHF.R.U32.HI R20, RZ, 0xe, R9 ;  /* 0x0000000eff147819 */ /* 0x000fe20000011609 */
[----:B------:R-:W-:Y:S01]  /*1eb0*/  IMAD.SHL.U32 R9, R22, 0x4, RZ ;  /* 0x0000000416097824 */ /* 0x000fe200078e00ff */
[--C-:B------:R-:W-:Y:S02]  /*1ec0*/  SHF.R.U32.HI R16, RZ, 0xe, R19.reuse ;  /* 0x0000000eff107819 */ /* 0x100fe40000011613 */
[----:B------:R-:W-:Y:S02]  /*1ed0*/  SHF.R.U32.HI R10, RZ, 0x6, R19 ;  /* 0x00000006ff0a7819 */ /* 0x000fe40000011613 */
[--C-:B------:R-:W-:Y:S02]  /*1ee0*/  SHF.R.U32.HI R7, RZ, 0xe, R22.reuse ;  /* 0x0000000eff077819 */ /* 0x100fe40000011616 */
[----:B------:R-:W-:-:S02]  /*1ef0*/  SHF.R.U32.HI R6, RZ, 0x6, R22 ;  /* 0x00000006ff067819 */ /* 0x000fc40000011616 */
[----:B------:R-:W-:Y:S02]  /*1f00*/  LOP3.LUT R12, R12, 0x3fc, RZ, 0xc0, !PT ;  /* 0x000003fc0c0c7812 */ /* 0x000fe400078ec0ff */
[----:B------:R-:W-:Y:S02]  /*1f10*/  LOP3.LUT R15, R15, 0x3fc, RZ, 0xc0, !PT ;  /* 0x000003fc0f0f7812 */ /* 0x000fe400078ec0ff */
[----:B------:R-:W-:Y:S02]  /*1f20*/  LEA R4, R17, UR6, 0x2 ;  /* 0x0000000611047c11 */ /* 0x000fe4000f8e10ff */
[----:B------:R-:W-:Y:S02]  /*1f30*/  SHF.R.U32.HI R8, RZ, 0x18, R22 ;  /* 0x00000018ff087819 */ /* 0x000fe40000011616 */
[----:B------:R-:W-:Y:S02]  /*1f40*/  LOP3.LUT R11, R11, 0x3fc, RZ, 0xc0, !PT ;  /* 0x000003fc0b0b7812 */ /* 0x000fe400078ec0ff */
[----:B------:R-:W-:-:S02]  /*1f50*/  LOP3.LUT R13, R13, 0x3fc, RZ, 0xc0, !PT ;  /* 0x000003fc0d0d7812 */ /* 0x000fc400078ec0ff */
[----:B------:R-:W-:Y:S02]  /*1f60*/  LOP3.LUT R14, R14, 0x3fc, RZ, 0xc0, !PT ;  /* 0x000003fc0e0e7812 */ /* 0x000fe400078ec0ff */
[----:B------:R-:W-:Y:S02]  /*1f70*/  LOP3.LUT R17, R20, 0x3fc, RZ, 0xc0, !PT ;  /* 0x000003fc14117812 */ /* 0x000fe400078ec0ff */
[----:B------:R-:W-:Y:S02]  /*1f80*/  LOP3.LUT R16, R16, 0x3fc, RZ, 0xc0, !PT ;  /* 0x000003fc10107812 */ /* 0x000fe400078ec0ff */
[----:B------:R-:W-:Y:S02]  /*1f90*/  LOP3.LUT R18, R18, 0x3fc, RZ, 0xc0, !PT ;  /* 0x000003fc12127812 */ /* 0x000fe400078ec0ff */
[----:B------:R-:W-:Y:S02]  /*1fa0*/  LOP3.LUT R10, R10, 0x3fc, RZ, 0xc0, !PT ;  /* 0x000003fc0a0a7812 */ /* 0x000fe400078ec0ff */
[----:B------:R-:W-:-:S02]  /*1fb0*/  SHF.R.U32.HI R5, RZ, 0x18, R19 ;  /* 0x00000018ff057819 */ /* 0x000fc40000011613 */
[----:B------:R-:W-:Y:S02]  /*1fc0*/  LEA R3, R21, UR6, 0x2 ;  /* 0x0000000615037c11 */ /* 0x000fe4000f8e10ff */
[----:B------:R-:W-:Y:S02]  /*1fd0*/  LOP3.LUT R23, R7, 0x3fc, RZ, 0xc0, !PT ;  /* 0x000003fc07177812 */ /* 0x000fe400078ec0ff */
[----:B------:R-:W-:Y:S02]  /*1fe0*/  LOP3.LUT R25, R6, 0x3fc, RZ, 0xc0, !PT ;  /* 0x000003fc06197812 */ /* 0x000fe400078ec0ff */
[----:B------:R-:W-:Y:S01]  /*1ff0*/  LOP3.LUT R21, R9, 0x3fc, RZ, 0xc0, !PT ;  /* 0x000003fc09157812 */ /* 0x000fe200078ec0ff */
[----:B------:R-:W1:Y:S01]  /*2000*/  LDC R12, c[0x3][R12+0x16f0] ;  /* 0x00c5bc000c0c7b82 */ /* 0x000e620000000800 */
[----:B------:R-:W-:Y:S02]  /*2010*/  LEA R6, R8, UR6, 0x2 ;  /* 0x0000000608067c11 */ /* 0x000fe4000f8e10ff */
[----:B------:R-:W-:-:S05]  /*2020*/  LEA R5, R5, UR6, 0x2 ;  /* 0x0000000605057c11 */ /* 0x000fca000f8e10ff */
[----:B------:R-:W1:Y:S08]  /*2030*/  LDC R15, c[0x3][R15+0x12f0] ;  /* 0x00c4bc000f0f7b82 */ /* 0x000e700000000800 */
[----:B------:R-:W1:Y:S08]  /*2040*/  LDC R9, c[0x3][R23+0x1af0] ;  /* 0x00c6bc0017097b82 */ /* 0x000e700000000800 */
[----:B------:R-:W2:Y:S08]  /*2050*/  LDC R11, c[0x3][R11+0x12f0] ;  /* 0x00c4bc000b0b7b82 */ /* 0x000eb00000000800 */
[----:B------:R-:W3:Y:S08]  /*2060*/  LDC R13, c[0x3][R13+0x1af0] ;  /* 0x00c6bc000d0d7b82 */ /* 0x000ef00000000800 */
[----:B------:R-:W3:Y:S08]  /*2070*/  LDC R14, c[0x3][R14+0x16f0] ;  /* 0x00c5bc000e0e7b82 */ /* 0x000ef00000000800 */
[----:B------:R-:W4:Y:S08]  /*2080*/  LDC R17, c[0x3][R17+0x1af0] ;  /* 0x00c6bc0011117b82 */ /* 0x000f300000000800 */
[----:B------:R-:W2:Y:S08]  /*2090*/  LDC R16, c[0x3][R16+0x1af0] ;  /* 0x00c6bc0010107b82 */ /* 0x000eb00000000800 */
[----:B------:R-:W3:Y:S08]  /*20a0*/  LDC R18, c[0x3][R18+0x12f0] ;  /* 0x00c4bc0012127b82 */ /* 0x000ef00000000800 */
[----:B------:R-:W2:Y:S08]  /*20b0*/  LDC R8, c[0x3][R25+0x16f0] ;  /* 0x00c5bc0019087b82 */ /* 0x000eb00000000800 */
        /* <DEDUP_REMOVED lines=10> */
[----:B0-----:R-:W-:-:S04]  /*2160*/  LOP3.LUT R20, R9, UR13, R20, 0x96, !PT ;  /* 0x0000000d09147c12 */ /* 0x001fc8000f8e9614 */
[--C-:B------:R-:W-:Y:S02]  /*2170*/  SHF.R.U32.HI R16, RZ, 0x8, R20.reuse ;  /* 0x00000008ff107819 */ /* 0x100fe40000011614 */
[----:B-----5:R-:W-:Y:S02]  /*2180*/  LOP3.LUT R7, R8, UR12, R7, 0x96, !PT ;  /* 0x0000000c08077c12 */ /* 0x020fe4000f8e9607 */
[----:B------:R-:W-:Y:S02]  /*2190*/  SHF.R.U32.HI R10, RZ, 0x10, R20 ;  /* 0x00000010ff0a7819 */ /* 0x000fe40000011614 */
[--C-:B------:R-:W-:Y:S02]  /*21a0*/  SHF.R.U32.HI R13, RZ, 0x8, R7.reuse ;  /* 0x00000008ff0d7819 */ /* 0x100fe40000011607 */
[----:B------:R-:W-:Y:S02]  /*21b0*/  LOP3.LUT R19, R19, UR14, R6, 0x96, !PT ;  /* 0x0000000e13137c12 */ /* 0x000fe4000f8e9606 */
[----:B------:R-:W-:-:S02]  /*21c0*/  SHF.R.U32.HI R11, RZ, 0x10, R7 ;  /* 0x00000010ff0b7819 */ /* 0x000fc40000011607 */
[----:B------:R-:W-:Y:S02]  /*21d0*/  SHF.R.U32.HI R18, RZ, 0x10, R19 ;  /* 0x00000010ff127819 */ /* 0x000fe40000011613 */
[----:B------:R-:W-:Y:S02]  /*21e0*/  LOP3.LUT R22, R22, UR15, R3, 0x96, !PT ;  /* 0x0000000f16167c12 */ /* 0x000fe4000f8e9603 */
[----:B------:R-:W-:Y:S02]  /*21f0*/  LOP3.LUT R4, R19, 0xff, RZ, 0xc0, !PT ;  /* 0x000000ff13047812 */ /* 0x000fe400078ec0ff */
[----:B------:R-:W-:Y:S02]  /*2200*/  SHF.R.U32.HI R15, RZ, 0x8, R22 ;  /* 0x00000008ff0f7819 */ /* 0x000fe40000011616 */
[--C-:B------:R-:W-:Y:S02]  /*2210*/  SHF.R.U32.HI R17, RZ, 0x8, R19.reuse ;  /* 0x00000008ff117819 */ /* 0x100fe40000011613 */
[----:B------:R-:W-:-:S02]  /*2220*/  SHF.R.U32.HI R14, RZ, 0x18, R19 ;  /* 0x00000018ff0e7819 */ /* 0x000fc40000011613 */
[----:B------:R-:W-:Y:S02]  /*2230*/  SHF.R.U32.HI R19, RZ, 0x10, R22 ;  /* 0x00000010ff137819 */ /* 0x000fe40000011616 */
[----:B------:R-:W-:Y:S02]  /*2240*/  LOP3.LUT R24, R7, 0xff, RZ, 0xc0, !PT ;  /* 0x000000ff07187812 */ /* 0x000fe400078ec0ff */
[----:B------:R-:W-:Y:S02]  /*2250*/  SHF.R.U32.HI R9, RZ, 0x18, R7 ;  /* 0x00000018ff097819 */ /* 0x000fe40000011607 */
[----:B------:R-:W-:Y:S02]  /*2260*/  LOP3.LUT R6, R16, 0xff, RZ, 0xc0, !PT ;  /* 0x000000ff10067812 */ /* 0x000fe400078ec0ff */
[----:B------:R-:W-:Y:S02]  /*2270*/  SHF.R.U32.HI R7, RZ, 0x18, R20 ;  /* 0x00000018ff077819 */ /* 0x000fe40000011614 */
[----:B------:R-:W-:-:S02]  /*2280*/  SHF.R.U32.HI R5, RZ, 0x18, R22 ;  /* 0x00000018ff057819 */ /* 0x000fc40000011616 */
[----:B------:R-:W-:Y:S02]  /*2290*/  LOP3.LUT R13, R13, 0xff, RZ, 0xc0, !PT ;  /* 0x000000ff0d0d7812 */ /* 0x000fe400078ec0ff */
[----:B------:R-:W-:Y:S02]  /*22a0*/  LOP3.LUT R11, R11, 0xff, RZ, 0xc0, !PT ;  /* 0x000000ff0b0b7812 */ /* 0x000fe400078ec0ff */
[----:B------:R-:W-:Y:S02]  /*22b0*/  LOP3.LUT R16, R18, 0xff, RZ, 0xc0, !PT ;  /* 0x000000ff12107812 */ /* 0x000fe400078ec0ff */
[----:B------:R-:W-:Y:S02]  /*22c0*/  LOP3.LUT R23, R15, 0xff, RZ, 0xc0, !PT ;  /* 0x000000ff0f177812 */ /* 0x000fe400078ec0ff */
[----:B------:R-:W-:Y:S02]  /*22d0*/  LOP3.LUT R10, R10, 0xff, RZ, 0xc0, !PT ;  /* 0x000000ff0a0a7812 */ /* 0x000fe400078ec0ff */
[----:B------:R-:W-:-:S02]  /*22e0*/  LOP3.LUT R8, R20, 0xff, RZ, 0xc0, !PT ;  /* 0x000000ff14087812 */ /* 0x000fc400078ec0ff */
[----:B------:R-:W-:Y:S02]  /*22f0*/  LOP3.LUT R12, R22, 0xff, RZ, 0xc0, !PT ;  /* 0x000000ff160c7812 */ /* 0x000fe400078ec0ff */
[----:B------:R-:W-:Y:S02]  /*2300*/  LOP3.LUT R20, R17, 0xff, RZ, 0xc0, !PT ;  /* 0x000000ff11147812 */ /* 0x000fe400078ec0ff */
[----:B------:R-:W-:Y:S01]  /*2310*/  LOP3.LUT R22, R19, 0xff, RZ, 0xc0, !PT ;  /* 0x000000ff13167812 */ /* 0x000fe200078ec0ff */
[----:B------:R-:W0:Y:S08]  /*2320*/  LDC.U8 R3, c[0x3][R24+0x11f0] ;  /* 0x00c47c0018037b82 */ /* 0x000e300000000000 */
[----:B------:R-:W1:Y:S08]  /*2330*/  LDC.U8 R4, c[0x3][R4+0x11f0] ;  /* 0x00c47c0004047b82 */ /* 0x000e700000000000 */
[----:B------:R-:W2:Y:S08]  /*2340*/  LDC.U8 R15, c[0x3][R20+0x11f0] ;  /* 0x00c47c00140f7b82 */ /* 0x000eb00000000000 */
[----:B------:R-:W3:Y:S08]  /*2350*/  LDC.U8 R16, c[0x3][R16+0x11f0] ;  /* 0x00c47c0010107b82 */ /* 0x000ef00000000000 */
[----:B------:R-:W4:Y:S08]  /*2360*/  LDC.U8 R17, c[0x3][R14+0x11f0] ;  /* 0x00c47c000e117b82 */ /* 0x000f300000000000 */
[----:B------:R-:W5:Y:S08]  /*2370*/  LDC.U8 R21, c[0x3][R12+0x11f0] ;  /* 0x00c47c000c157b82 */ /* 0x000f700000000000 */
[----:B------:R-:W0:Y:S08]  /*2380*/  LDC.U8 R23, c[0x3][R23+0x11f0] ;  /* 0x00c47c0017177b82 */ /* 0x000e300000000000 */
        /* <DEDUP_REMOVED lines=8> */
[----:B------:R-:W0:Y:S01]  /*2410*/  LDC.U8 R7, c[0x3][R7+0x11f0] ;  /* 0x00c47c0007077b82 */ /* 0x000e220000000000 */
[----:B------:R-:W-:-:S04]  /*2420*/  IADD3 R18, P0, PT, R2, UR10, RZ ;  /* 0x0000000a02127c10 */ /* 0x000fc8000ff1e0ff */
[----:B------:R-:W-:Y:S01]  /*2430*/  IADD3.X R19, PT, PT, R0, UR11, RZ, P0, !PT ;  /* 0x0000000b00137c10 */ /* 0x000fe200087fe4ff */
[----:B------:R-:W0:Y:S04]  /*2440*/  LDCU.128 UR8, c[0x3][URZ] ;  /* 0x00c00000ff0877ac */ /* 0x000e280008000c00 */
[----:B-1----:R1:W-:Y:S04]  /*2450*/  STG.E.U8 desc[UR4][R18.64+0x2], R4 ;  /* 0x0000020412007986 */ /* 0x0023e8000c101104 */
[----:B--2---:R-:W-:Y:S04]  /*2460*/  STG.E.U8 desc[UR4][R18.64+0x7], R15 ;  /* 0x0000070f12007986 */ /* 0x004fe8000c101104 */
[----:B---3--:R-:W-:Y:S04]  /*2470*/  STG.E.U8 desc[UR4][R18.64+0x8], R16 ;  /* 0x0000081012007986 */ /* 0x008fe8000c101104 */
[----:B----4-:R-:W-:Y:S04]  /*2480*/  STG.E.U8 desc[UR4][R18.64+0xd], R17 ;  /* 0x00000d1112007986 */ /* 0x010fe8000c101104 */
[----:B-----5:R-:W-:Y:S04]  /*2490*/  STG.E.U8 desc[UR4][R18.64+0x3], R21 ;  /* 0x0000031512007986 */ /* 0x020fe8000c101104 */
[----:B0-----:R-:W-:Y:S04]  /*24a0*/  STG.E.U8 desc[UR4][R18.64+0x4], R23 ;  /* 0x0000041712007986 */ /* 0x001fe8000c101104 */
[----:B------:R-:W-:Y:S04]  /*24b0*/  STG.E.U8 desc[UR4][R18.64+0x9], R29 ;  /* 0x0000091d12007986 */ /* 0x000fe8000c101104 */
[----:B------:R-:W-:Y:S04]  /*24c0*/  STG.E.U8 desc[UR4][R18.64+0xe], R5 ;  /* 0x00000e0512007986 */ /* 0x000fe8000c101104 */
[----:B------:R0:W-:Y:S04]  /*24d0*/  STG.E.U8 desc[UR4][R18.64], R3 ;  /* 0x0000000312007986 */ /* 0x0001e8000c101104 */
[----:B------:R-:W-:Y:S04]  /*24e0*/  STG.E.U8 desc[UR4][R18.64+0x5], R13 ;  /* 0x0000050d12007986 */ /* 0x000fe8000c101104 */
[----:B------:R-:W-:Y:S04]  /*24f0*/  STG.E.U8 desc[UR4][R18.64+0xa], R11 ;  /* 0x00000a0b12007986 */ /* 0x000fe8000c101104 */
[----:B------:R2:W-:Y:S04]  /*2500*/  STG.E.U8 desc[UR4][R18.64+0xf], R9 ;  /* 0x00000f0912007986 */ /* 0x0005e8000c101104 */
[----:B------:R-:W-:Y:S04]  /*2510*/  STG.E.U8 desc[UR4][R18.64+0x1], R25 ;  /* 0x0000011912007986 */ /* 0x000fe8000c101104 */
[----:B------:R-:W-:Y:S04]  /*2520*/  STG.E.U8 desc[UR4][R18.64+0x6], R27 ;  /* 0x0000061b12007986 */ /* 0x000fe8000c101104 */
[----:B------:R-:W-:Y:S04]  /*2530*/  STG.E.U8 desc[UR4][R18.64+0xb], R10 ;  /* 0x00000b0a12007986 */ /* 0x000fe8000c101104 */
[----:B------:R-:W-:Y:S04]  /*2540*/  STG.E.U8 desc[UR4][R18.64+0xc], R7 ;  /* 0x00000c0712007986 */ /* 0x000fe8000c101104 */
[----:B------:R-:W0:Y:S04]  /*2550*/  LDG.E R0, desc[UR4][R18.64] ;  /* 0x0000000412007981 */ /* 0x000e28000c1e1900 */
[----:B------:R-:W3:Y:S04]  /*2560*/  LDG.E R2, desc[UR4][R18.64+0x4] ;  /* 0x0000040412027981 */ /* 0x000ee8000c1e1900 */
[----:B-1----:R-:W2:Y:S04]  /*2570*/  LDG.E R4, desc[UR4][R18.64+0x8] ;  /* 0x0000080412047981 */ /* 0x002ea8000c1e1900 */
[----:B------:R-:W4:Y:S01]  /*2580*/  LDG.E R6, desc[UR4][R18.64+0xc] ;  /* 0x00000c0412067981 */ /* 0x000f22000c1e1900 */
[----:B0-----:R-:W-:-:S02]  /*2590*/  LOP3.LUT R3, R0, UR8, RZ, 0x3c, !PT ;  /* 0x0000000800037c12 */ /* 0x001fc4000f8e3cff */
[----:B---3--:R-:W-:Y:S02]  /*25a0*/  LOP3.LUT R5, R2, UR9, RZ, 0x3c, !PT ;  /* 0x0000000902057c12 */ /* 0x008fe4000f8e3cff */
[----:B--2---:R-:W-:Y:S02]  /*25b0*/  LOP3.LUT R9, R4, UR10, RZ, 0x3c, !PT ;  /* 0x0000000a04097c12 */ /* 0x004fe4000f8e3cff */
[----:B----4-:R-:W-:Y:S01]  /*25c0*/  LOP3.LUT R11, R6, UR11, RZ, 0x3c, !PT ;  /* 0x0000000b060b7c12 */ /* 0x010fe2000f8e3cff */
[----:B------:R-:W-:Y:S04]  /*25d0*/  STG.E desc[UR4][R18.64], R3 ;  /* 0x0000000312007986 */ /* 0x000fe8000c101904 */
[----:B------:R-:W-:Y:S04]  /*25e0*/  STG.E desc[UR4][R18.64+0x4], R5 ;  /* 0x0000040512007986 */ /* 0x000fe8000c101904 */
[----:B------:R-:W-:Y:S04]  /*25f0*/  STG.E desc[UR4][R18.64+0x8], R9 ;  /* 0x0000080912007986 */ /* 0x000fe8000c101904 */
[----:B------:R-:W-:Y:S01]  /*2600*/  STG.E desc[UR4][R18.64+0xc], R11 ;  /* 0x00000c0b12007986 */ /* 0x000fe2000c101904 */
[----:B------:R-:W-:Y:S05]  /*2610*/  EXIT ;  /* 0x000000000000794d */ /* 0x000fea0003800000 */
.L_x_0:
[----:B------:R-:W-:-:S00]  /*2620*/  BRA `(.L_x_0) ;  /* 0xfffffffc00fc7947 */ /* 0x000fc0000383ffff */
[----:B------:R-:W-:-:S00]  /*2630*/  NOP ;  /* 0x0000000000007918 */ /* 0x000fc00000000000 */
        /* <DEDUP_REMOVED lines=12> */
.L_x_2:


//--------------------- .text._Z18aes128_ecb_encryptPKhPhm --------------------------
	.section	.text._Z18aes128_ecb_encryptPKhPhm,"ax",@progbits
	.align	128
        .global         _Z18aes128_ecb_encryptPKhPhm
        .type           _Z18aes128_ecb_encryptPKhPhm,@function
        .size           _Z18aes128_ecb_encryptPKhPhm,(.L_x_3 - _Z18aes128_ecb_encryptPKhPhm)
        .other          _Z18aes128_ecb_encryptPKhPhm,@"STO_CUDA_ENTRY STV_DEFAULT"
_Z18aes128_ecb_encryptPKhPhm:
.text._Z18aes128_ecb_encryptPKhPhm:
        /* <DEDUP_REMOVED lines=22> */
[----:B---3--:R-:W-:-:S03]  /*0160*/  LOP3.LUT R6, R6, UR13, RZ, 0x3c, !PT ;  /* 0x0000000d06067c12 */ /* 0x008fc6000f8e3cff */
[----:B------:R-:W-:Y:S01]  /*0170*/  IMAD.SHL.U32 R13, R3, 0x4, RZ ;  /* 0x00000004030d7824 */ /* 0x000fe200078e00ff */
[----:B------:R-:W-:Y:S02]  /*0180*/  SHF.R.U32.HI R14, RZ, 0xe, R3 ;  /* 0x0000000eff0e7819 */ /* 0x000fe40000011603 */
[----:B----4-:R-:W-:Y:S01]  /*0190*/  LOP3.LUT R7, R7, UR14, RZ, 0x3c, !PT ;  /* 0x0000000e07077c12 */ /* 0x010fe2000f8e3cff */
[----:B------:R-:W-:Y:S01]  /*01a0*/  IMAD.SHL.U32 R17, R6, 0x4, RZ ;  /* 0x0000000406117824 */ /* 0x000fe200078e00ff */
[----:B------:R-:W-:Y:S02]  /*01b0*/  SHF.R.U32.HI R16, RZ, 0x6, R6 ;  /* 0x00000006ff107819 */ /* 0x000fe40000011606 */
[----:B-----5:R-:W-:Y:S01]  /*01c0*/  LOP3.LUT R11, R8, UR15, RZ, 0x3c, !PT ;  /* 0x0000000f080b7c12 */ /* 0x020fe2000f8e3cff */
[----:B------:R-:W-:Y:S01]  /*01d0*/  IMAD.SHL.U32 R9, R7, 0x4, RZ ;  /* 0x0000000407097824 */ /* 0x000fe200078e00ff */
[--C-:B------:R-:W-:Y:S01]  /*01e0*/  SHF.R.U32.HI R5, RZ, 0xe, R7.reuse ;  /* 0x0000000eff057819 */ /* 0x100fe20000011607 */
[----:B------:R-:W0:Y:S01]  /*01f0*/  LDCU.128 UR12, c[0x3][0x10] ;  /* 0x00c00200ff0c77ac */ /* 0x000e220008000c00 */
[----:B------:R-:W-:-:S02]  /*0200*/  SHF.R.U32.HI R19, RZ, 0x6, R7 ;  /* 0x00000006ff137819 */ /* 0x000fc40000011607 */
[--C-:B------:R-:W-:Y:S02]  /*0210*/  SHF.R.U32.HI R18, RZ, 0xe, R11.reuse ;  /* 0x0000000eff127819 */ /* 0x100fe4000001160b */
[--C-:B------:R-:W-:Y:S02]  /*0220*/  SHF.R.U32.HI R12, RZ, 0x6, R11.reuse ;  /* 0x00000006ff0c7819 */ /* 0x100fe4000001160b */
[----:B------:R-:W-:Y:S01]  /*0230*/  SHF.R.U32.HI R10, RZ, 0x18, R11 ;  /* 0x00000018ff0a7819 */ /* 0x000fe2000001160b */
[----:B------:R-:W-:Y:S01]  /*0240*/  IMAD.SHL.U32 R11, R11, 0x4, RZ ;  /* 0x000000040b0b7824 */ /* 0x000fe200078e00ff */
[--C-:B------:R-:W-:Y:S02]  /*0250*/  SHF.R.U32.HI R4, RZ, 0x18, R6.reuse ;  /* 0x00000018ff047819 */ /* 0x100fe40000011606 */
[----:B------:R-:W-:Y:S02]  /*0260*/  SHF.R.U32.HI R8, RZ, 0x18, R7 ;  /* 0x00000018ff087819 */ /* 0x000fe40000011607 */
[----:B------:R-:W-:-:S02]  /*0270*/  SHF.R.U32.HI R6, RZ, 0xe, R6 ;  /* 0x0000000eff067819 */ /* 0x000fc40000011606 */
[----:B------:R-:W-:Y:S02]  /*0280*/  LOP3.LUT R7, R5, 0x3fc, RZ, 0xc0, !PT ;  /* 0x000003fc05077812 */ /* 0x000fe400078ec0ff */
[--C-:B------:R-:W-:Y:S02]  /*0290*/  SHF.R.U32.HI R15, RZ, 0x18, R3.reuse ;  /* 0x00000018ff0f7819 */ /* 0x100fe40000011603 */
[----:B------:R-:W-:Y:S02]  /*02a0*/  LOP3.LUT R13, R13, 0x3fc, RZ, 0xc0, !PT ;  /* 0x000003fc0d0d7812 */ /* 0x000fe400078ec0ff */
[----:B------:R-:W-:Y:S01]  /*02b0*/  LOP3.LUT R16, R16, 0x3fc, RZ, 0xc0, !PT ;  /* 0x000003fc10107812 */ /* 0x000fe200078ec0ff */
[----:B------:R-:W1:Y:S01]  /*02c0*/  LDC R7, c[0x3][R7+0x8f0] ;  /* 0x00c23c0007077b82 */ /* 0x000e620000000800 */
[----:B------:R-:W-:Y:S02]  /*02d0*/  LOP3.LUT R5, R19, 0x3fc, RZ, 0xc0, !PT ;  /* 0x000003fc13057812 */ /* 0x000fe400078ec0ff */
[----:B------:R-:W-:-:S02]  /*02e0*/  SHF.R.U32.HI R20, RZ, 0x6, R3 ;  /* 0x00000006ff147819 */ /* 0x000fc40000011603 */
[----:B------:R-:W-:Y:S02]  /*02f0*/  LOP3.LUT R17, R17, 0x3fc, RZ, 0xc0, !PT ;  /* 0x000003fc11117812 */ /* 0x000fe400078ec0ff */
[----:B------:R-:W-:Y:S01]  /*0300*/  LOP3.LUT R9, R9, 0x3fc, RZ, 0xc0, !PT ;  /* 0x000003fc09097812 */ /* 0x000fe200078ec0ff */
[----:B------:R-:W1:Y:S01]  /*0310*/  LDC R13, c[0x3][R13+0xf0] ;  /* 0x00c03c000d0d7b82 */ /* 0x000e620000000800 */
[----:B------:R-:W-:Y:S02]  /*0320*/  LOP3.LUT R18, R18, 0x3fc, RZ, 0xc0, !PT ;  /* 0x000003fc12127812 */ /* 0x000fe400078ec0ff */
[----:B------:R-:W-:Y:S02]  /*0330*/  LOP3.LUT R19, R12, 0x3fc, RZ, 0xc0, !PT ;  /* 0x000003fc0c137812 */ /* 0x000fe400078ec0ff */
[----:B------:R-:W-:Y:S02]  /*0340*/  LOP3.LUT R14, R14, 0x3fc, RZ, 0xc0, !PT ;  /* 0x000003fc0e0e7812 */ /* 0x000fe400078ec0ff */
[----:B------:R-:W-:Y:S01]  /*0350*/  LOP3.LUT R6, R6, 0x3fc, RZ, 0xc0, !PT ;  /* 0x000003fc06067812 */ /* 0x000fe200078ec0ff */
[----:B------:R-:W1:Y:S01]  /*0360*/  LDC R16, c[0x3][R16+0x4f0] ;  /* 0x00c13c0010107b82 */ /* 0x000e620000000800 */
[----:B------:R-:W-:-:S02]  /*0370*/  LOP3.LUT R24, R11, 0x3fc, RZ, 0xc0, !PT ;  /* 0x000003fc0b187812 */ /* 0x000fc400078ec0ff */
[----:B------:R-:W-:Y:S02]  /*0380*/  LEA R3, R15, UR6, 0x2 ;  /* 0x000000060f037c11 */ /* 0x000fe4000f8e10ff */
[----:B------:R-:W-:Y:S02]  /*0390*/  LOP3.LUT R15, R20, 0x3fc, RZ, 0xc0, !PT ;  /* 0x000003fc140f7812 */ /* 0x000fe400078ec0ff */
[----:B------:R-:W-:Y:S01]  /*03a0*/  LEA R12, R10, UR6, 0x2 ;  /* 0x000000060a0c7c11 */ /* 0x000fe2000f8e10ff */
[----:B------:R-:W2:Y:S01]  /*03b0*/  LDC R17, c[0x3][R17+0xf0] ;  /* 0x00c03c0011117b82 */ /* 0x000ea20000000800 */
[----:B------:R-:W-:Y:S02]  /*03c0*/  LEA R4, R4, UR6, 0x2 ;  /* 0x0000000604047c11 */ /* 0x000fe4000f8e10ff */
[----:B------:R-:W-:-:S05]  /*03d0*/  LEA R8, R8, UR6, 0x2 ;  /* 0x0000000608087c11 */ /* 0x000fca000f8e10ff */
[----:B------:R-:W3:Y:S08]  /*03e0*/  LDC R10, c[0x3][R14+0x8f0] ;  /* 0x00c23c000e0a7b82 */ /* 0x000ef00000000800 */
[----:B------:R-:W2:Y:S08]  /*03f0*/  LDC R22, c[0x3][R5+0x4f0] ;  /* 0x00c13c0005167b82 */ /* 0x000eb00000000800 */
[----:B------:R-:W3:Y:S08]  /*0400*/  LDC R9, c[0x3][R9+0xf0] ;  /* 0x00c03c0009097b82 */ /* 0x000ef00000000800 */
[----:B------:R-:W2:Y:S08]  /*0410*/  LDC R18, c[0x3][R18+0x8f0] ;  /* 0x00c23c0012127b82 */ /* 0x000eb00000000800 */
[----:B------:R-:W3:Y:S01]  /*0420*/  LDC R19, c[0x3][R19+0x4f0] ;  /* 0x00c13c0013137b82 */ /* 0x000ee20000000800 */
[----:B-1----:R-:W-:-:S07]  /*0430*/  LOP3.LUT R20, R7, R16, R13, 0x96, !PT ;  /* 0x0000001007147212 */ /* 0x002fce00078e960d */
[----:B------:R-:W1:Y:S08]  /*0440*/  LDC R11, c[0x3][R15+0x4f0] ;  /* 0x00c13c000f0b7b82 */ /* 0x000e700000000800 */
[----:B------:R-:W1:Y:S08]  /*0450*/  LDC R6, c[0x3][R6+0x8f0] ;  /* 0x00c23c0006067b82 */ /* 0x000e700000000800 */
[----:B------:R-:W1:Y:S08]  /*0460*/  LDC R24, c[0x3][R24+0xf0] ;  /* 0x00c03c0018187b82 */ /* 0x000e700000000800 */
[----:B------:R-:W0:Y:S08]  /*0470*/  LDC R21, c[0x3][R12] ;  /* 0x00c000000c157b82 */ /* 0x000e300000000800 */
[----:B------:R-:W4:Y:S01]  /*0480*/  LDC R3, c[0x3][R3] ;  /* 0x00c0000003037b82 */ /* 0x000f220000000800 */
[----:B--2---:R-:W-:-:S07]  /*0490*/  LOP3.LUT R22, R18, R22, R17, 0x96, !PT ;  /* 0x0000001612167212 */ /* 0x004fce00078e9611 */
[----:B------:R-:W2:Y:S01]  /*04a0*/  LDC R23, c[0x3][R4] ;  /* 0x00c0000004177b82 */ /* 0x000ea20000000800 */
[----:B---3--:R-:W-:-:S07]  /*04b0*/  LOP3.LUT R10, R10, R19, R9, 0x96, !PT ;  /* 0x000000130a0a7212 */ /* 0x008fce00078e9609 */
[----:B------:R-:W3:Y:S01]  /*04c0*/  LDC R8, c[0x3][R8] ;  /* 0x00c0000008087b82 */ /* 0x000ee20000000800 */
[----:B-1----:R-:W-:Y:S02]  /*04d0*/  LOP3.LUT R11, R6, R11, R24, 0x96, !PT ;  /* 0x0000000b060b7212 */ /* 0x002fe400078e9618 */
[----:B0-----:R-:W-:-:S04]  /*04e0*/  LOP3.LUT R20, R20, UR12, R21, 0x96, !PT ;  /* 0x0000000c14147c12 */ /* 0x001fc8000f8e9615 */
[--C-:B------:R-:W-:Y:S01]  /*04f0*/  SHF.R.U32.HI R6, RZ, 0x18, R20.reuse ;  /* 0x00000018ff067819 */ /* 0x100fe20000011614 */
[----:B------:R-:W-:Y:S01]  /*0500*/  IMAD.SHL.U32 R13, R20, 0x4, RZ ;  /* 0x00000004140d7824 */ /* 0x000fe200078e00ff */
[----:B------:R-:W-:Y:S02]  /*0510*/  SHF.R.U32.HI R14, RZ, 0xe, R20 ;  /* 0x0000000eff0e7819 */ /* 0x000fe40000011614 */
[----:B----4-:R-:W-:Y:S02]  /*0520*/  LOP3.LUT R22, R22, UR13, R3, 0x96, !PT ;  /* 0x0000000d16167c12 */ /* 0x010fe4000f8e9603 */
[----:B------:R-:W-:Y:S02]  /*0530*/  LOP3.LUT R13, R13, 0x3fc, RZ, 0xc0, !PT ;  /* 0x000003fc0d0d7812 */ /* 0x000fe400078ec0ff */
[--C-:B------:R-:W-:Y:S01]  /*0540*/  SHF.R.U32.HI R16, RZ, 0x6, R22.reuse ;  /* 0x00000006ff107819 */ /* 0x100fe20000011616 */
[----:B------:R-:W-:Y:S01]  /*0550*/  IMAD.SHL.U32 R17, R22, 0x4, RZ ;  /* 0x0000000416117824 */ /* 0x000fe200078e00ff */
[----:B------:R-:W-:-:S02]  /*0560*/  SHF.R.U32.HI R19, RZ, 0x18, R22 ;  /* 0x00000018ff137819 */ /* 0x000fc40000011616 */
[----:B--2---:R-:W-:Y:S01]  /*0570*/  LOP3.LUT R10, R10, UR14, R23, 0x96, !PT ;  /* 0x0000000e0a0a7c12 */ /* 0x004fe2000f8e9617 */
[----:B------:R-:W0:Y:S01]  /*0580*/  LDC R13, c[0x3][R13+0xf0] ;  /* 0x00c03c000d0d7b82 */ /* 0x000e220000000800 */
[----:B------:R-:W-:Y:S02]  /*0590*/  SHF.R.U32.HI R22, RZ, 0xe, R22 ;  /* 0x0000000eff167819 */ /* 0x000fe40000011616 */
[--C-:B------:R-:W-:Y:S01]  /*05a0*/  SHF.R.U32.HI R7, RZ, 0xe, R10.reuse ;  /* 0x0000000eff077819 */ /* 0x100fe2000001160a */
[----:B------:R-:W-:Y:S01]  /*05b0*/  IMAD.SHL.U32 R9, R10, 0x4, RZ ;  /* 0x000000040a097824 */ /* 0x000fe200078e00ff */
[----:B------:R-:W-:Y:S02]  /*05c0*/  SHF.R.U32.HI R5, RZ, 0x6, R10 ;  /* 0x00000006ff057819 */ /* 0x000fe4000001160a */
[----:B---3--:R-:W-:Y:S01]  /*05d0*/  LOP3.LUT R11, R11, UR15, R8, 0x96, !PT ;  /* 0x0000000f0b0b7c12 */ /* 0x008fe2000f8e9608 */
[----:B------:R-:W1:Y:S01]  /*05e0*/  LDCU.128 UR12, c[0x3][0x20] ;  /* 0x00c00400ff0c77ac */ /* 0x000e620008000c00 */
[----:B------:R-:W-:-:S02]  /*05f0*/  SHF.R.U32.HI R8, RZ, 0x18, R10 ;  /* 0x00000018ff087819 */ /* 0x000fc4000001160a */
[--C-:B------:R-:W-:Y:S02]  /*0600*/  SHF.R.U32.HI R18, RZ, 0xe, R11.reuse ;  /* 0x0000000eff127819 */ /* 0x100fe4000001160b */
[--C-:B------:R-:W-:Y:S02]  /*0610*/  SHF.R.U32.HI R12, RZ, 0x6, R11.reuse ;  /* 0x00000006ff0c7819 */ /* 0x100fe4000001160b */
[----:B------:R-:W-:Y:S01]  /*0620*/  SHF.R.U32.HI R10, RZ, 0x18, R11 ;  /* 0x00000018ff0a7819 */ /* 0x000fe2000001160b */
[----:B------:R-:W-:Y:S01]  /*0630*/  IMAD.SHL.U32 R11, R11, 0x4, RZ ;  /* 0x000000040b0b7824 */ /* 0x000fe200078e00ff */
[----:B------:R-:W-:Y:S02]  /*0640*/  LOP3.LUT R16, R16, 0x3fc, RZ, 0xc0, !PT ;  /* 0x000003fc10107812 */ /* 0x000fe400078ec0ff */
[----:B------:R-:W-:Y:S02]  /*0650*/  LEA R4, R19, UR6, 0x2 ;  /* 0x0000000613047c11 */ /* 0x000fe4000f8e10ff */
[----:B------:R-:W-:-:S02]  /*0660*/  LOP3.LUT R7, R7, 0x3fc, RZ, 0xc0, !PT ;  /* 0x000003fc07077812 */ /* 0x000fc400078ec0ff */
[----:B------:R-:W-:Y:S01]  /*0670*/  SHF.R.U32.HI R15, RZ, 0x6, R20 ;  /* 0x00000006ff0f7819 */ /* 0x000fe20000011614 */
[----:B------:R-:W0:Y:S01]  /*0680*/  LDC R16, c[0x3][R16+0x4f0] ;  /* 0x00c13c0010107b82 */ /* 0x000e220000000800 */
[----:B------:R-:W-:Y:S02]  /*0690*/  LOP3.LUT R17, R17, 0x3fc, RZ, 0xc0, !PT ;  /* 0x000003fc11117812 */ /* 0x000fe400078ec0ff */
[----:B------:R-:W-:Y:S02]  /*06a0*/  LOP3.LUT R9, R9, 0x3fc, RZ, 0xc0, !PT ;  /* 0x000003fc09097812 */ /* 0x000fe400078ec0ff */
[----:B------:R-:W-:Y:S02]  /*06b0*/  LOP3.LUT R18, R18, 0x3fc, RZ, 0xc0, !PT ;  /* 0x000003fc12127812 */ /* 0x000fe400078ec0ff */
[----:B------:R-:W-:Y:S01]  /*06c0*/  LOP3.LUT R19, R12, 0x3fc, RZ, 0xc0, !PT ;  /* 0x000003fc0c137812 */ /* 0x000fe200078ec0ff */
[----:B------:R-:W0:Y:S01]  /*06d0*/  LDC R7, c[0x3][R7+0x8f0] ;  /* 0x00c23c0007077b82 */ /* 0x000e220000000800 */
[----:B------:R-:W-:-:S02]  /*06e0*/  LEA R3, R6, UR6, 0x2 ;  /* 0x0000000606037c11 */ /* 0x000fc4000f8e10ff */
[----:B------:R-:W-:Y:S02]  /*06f0*/  LOP3.LUT R14, R14, 0x3fc, RZ, 0xc0, !PT ;  /* 0x000003fc0e0e7812 */ /* 0x000fe400078ec0ff */
[----:B------:R-:W-:Y:S02]  /*0700*/  LOP3.LUT R6, R22, 0x3fc, RZ, 0xc0, !PT ;  /* 0x000003fc16067812 */ /* 0x000fe400078ec0ff */
[----:B------:R-:W-:Y:S01]  /*0710*/  LOP3.LUT R5, R5, 0x3fc, RZ, 0xc0, !PT ;  /* 0x000003fc05057812 */ /* 0x000fe200078ec0ff */
[----:B------:R-:W2:Y:S01]  /*0720*/  LDC R17, c[0x3][R17+0xf0] ;  /* 0x00c03c0011117b82 */ /* 0x000ea20000000800 */
[----:B------:R-:W-:Y:S02]  /*0730*/  LOP3.LUT R24, R11, 0x3fc, RZ, 0xc0, !PT ;  /* 0x000003fc0b187812 */ /* 0x000fe400078ec0ff */
[----:B------:R-:W-:Y:S02]  /*0740*/  LOP3.LUT R15, R15, 0x3fc, RZ, 0xc0, !PT ;  /* 0x000003fc0f0f7812 */ /* 0x000fe400078ec0ff */
[----:B------:R-:W-:-:S02]  /*0750*/  LEA R12, R10, UR6, 0x2 ;  /* 0x000000060a0c7c11 */ /* 0x000fc4000f8e10ff */
[----:B------:R-:W-:Y:S01]  /*0760*/  LEA R8, R8, UR6, 0x2 ;  /* 0x0000000608087c11 */ /* 0x000fe2000f8e10ff */
[----:B------:R-:W3:Y:S08]  /*0770*/  LDC R10, c[0x3][R14+0x8f0] ;  /* 0x00c23c000e0a7b82 */ /* 0x000ef00000000800 */
[----:B------:R-:W2:Y:S08]  /*0780*/  LDC R22, c[0x3][R5+0x4f0] ;  /* 0x00c13c0005167b82 */ /* 0x000eb00000000800 */
[----:B------:R-:W3:Y:S08]  /*0790*/  LDC R9, c[0x3][R9+0xf0] ;  /* 0x00c03c0009097b82 */ /* 0x000ef00000000800 */
[----:B------:R-:W2:Y:S08]  /*07a0*/  LDC R18, c[0x3][R18+0x8f0] ;  /* 0x00c23c0012127b82 */ /* 0x000eb00000000800 */
[----:B------:R-:W3:Y:S01]  /*07b0*/  LDC R19, c[0x3][R19+0x4f0] ;  /* 0x00c13c0013137b82 */ /* 0x000ee20000000800 */
[----:B0-----:R-:W-:-:S07]  /*07c0*/  LOP3.LUT R20, R7, R16, R13, 0x96, !PT ;  /* 0x0000001007147212 */ /* 0x001fce00078e960d */
[----:B------:R-:W0:Y:S08]  /*07d0*/  LDC R11, c[0x3][R15+0x4f0] ;  /* 0x00c13c000f0b7b82 */ /* 0x000e300000000800 */
[----:B------:R-:W0:Y:S08]  /*07e0*/  LDC R6, c[0x3][R6+0x8f0] ;  /* 0x00c23c0006067b82 */ /* 0x000e300000000800 */
[----:B------:R-:W0:Y:S08]  /*07f0*/  LDC R24, c[0x3][R24+0xf0] ;  /* 0x00c03c0018187b82 */ /* 0x000e300000000800 */
[----:B------:R-:W1:Y:S08]  /*0800*/  LDC R21, c[0x3][R12] ;  /* 0x00c000000c157b82 */ /* 0x000e700000000800 */
[----:B------:R-:W4:Y:S01]  /*0810*/  LDC R3, c[0x3][R3] ;  /* 0x00c0000003037b82 */ /* 0x000f220000000800 */
[----:B--2---:R-:W-:-:S07]  /*0820*/  LOP3.LUT R22, R18, R22, R17, 0x96, !PT ;  /* 0x0000001612167212 */ /* 0x004fce00078e9611 */
[----:B------:R-:W2:Y:S01]  /*0830*/  LDC R23, c[0x3][R4] ;  /* 0x00c0000004177b82 */ /* 0x000ea20000000800 */
[----:B---3--:R-:W-:-:S07]  /*0840*/  LOP3.LUT R10, R10, R19, R9, 0x96, !PT ;  /* 0x000000130a0a7212 */ /* 0x008fce00078e9609 */
[----:B------:R-:W3:Y:S01]  /*0850*/  LDC R8, c[0x3][R8] ;  /* 0x00c0000008087b82 */ /* 0x000ee20000000800 */
[----:B0-----:R-:W-:Y:S02]  /*0860*/  LOP3.LUT R11, R6, R11, R24, 0x96, !PT ;  /* 0x0000000b060b7212 */ /* 0x001fe400078e9618 */
[----:B-1----:R-:W-:-:S04]  /*0870*/  LOP3.LUT R20, R20, UR12, R21, 0x96, !PT ;  /* 0x0000000c14147c12 */ /* 0x002fc8000f8e9615 */
        /* <DEDUP_REMOVED lines=344> */
[--C-:B------:R-:W-:Y:S02]  /*1e00*/  SHF.R.U32.HI R14, RZ, 0xe, R20.reuse ;  /* 0x0000000eff0e7819 */ /* 0x100fe40000011614 */
[----:B----4-:R-:W-:Y:S02]  /*1e10*/  LOP3.LUT R22, R22, UR13, R3, 0x96, !PT ;  /* 0x0000000d16167c12 */ /* 0x010fe4000f8e9603 */
[----:B------:R-:W-:Y:S02]  /*1e20*/  SHF.R.U32.HI R15, RZ, 0x6, R20 ;  /* 0x00000006ff0f7819 */ /* 0x000fe40000011614 */
[--C-:B------:R-:W-:Y:S01]  /*1e30*/  SHF.R.U32.HI R16, RZ, 0x6, R22.reuse ;  /* 0x00000006ff107819 */ /* 0x100fe20000011616 */
[----:B------:R-:W-:Y:S01]  /*1e40*/  IMAD.SHL.U32 R17, R22, 0x4, RZ ;  /* 0x0000000416117824 */ /* 0x000fe200078e00ff */
[----:B------:R-:W-:-:S02]  /*1e50*/  SHF.R.U32.HI R19, RZ, 0x18, R22 ;  /* 0x00000018ff137819 */ /* 0x000fc40000011616 */
[----:B--2---:R-:W-:Y:S02]  /*1e60*/  LOP3.LUT R10, R10, UR14, R23, 0x96, !PT ;  /* 0x0000000e0a0a7c12 */ /* 0x004fe4000f8e9617 */
[----:B------:R-:W-:Y:S02]  /*1e70*/  SHF.R.U32.HI R22, RZ, 0xe, R22 ;  /* 0x0000000eff167819 */ /* 0x000fe40000011616 */
[--C-:B------:R-:W-:Y:S01]  /*1e80*/  SHF.R.U32.HI R7, RZ, 0xe, R10.reuse ;  /* 0x0000000eff077819 */ /* 0x100fe2000001160a */
[----:B------:R-:W-:Y:S01]  /*1e90*/  IMAD.SHL.U32 R9, R10, 0x4, RZ ;  /* 0x000000040a097824 */ /* 0x000fe200078e00ff */
[----:B------:R-:W-:Y:S02]  /*1ea0*/  SHF.R.U32.HI R5, RZ, 0x6, R10 ;  /* 0x00000006ff057819 */ /* 0x000fe4000001160a */
[----:B---3--:R-:W-:Y:S01]  /*1eb0*/  LOP3.LUT R11, R11, UR15, R8, 0x96, !PT ;  /* 0x0000000f0b0b7c12 */ /* 0x008fe2000f8e9608 */
[----:B------:R-:W0:Y:S01]  /*1ec0*/  LDCU.128 UR12, c[0x3][0x90] ;  /* 0x00c01200ff0c77ac */ /* 0x000e220008000c00 */
        /* <DEDUP_REMOVED lines=8> */
[----:B------:R-:W-:Y:S01]  /*1f50*/  LEA R4, R19, UR6, 0x2 ;  /* 0x0000000613047c11 */ /* 0x000fe2000f8e10ff */
[----:B------:R-:W1:Y:S01]  /*1f60*/  LDC R13, c[0x3][R13+0xf0] ;  /* 0x00c03c000d0d7b82 */ /* 0x000e620000000800 */
[----:B------:R-:W-:Y:S02]  /*1f70*/  LOP3.LUT R7, R7, 0x3fc, RZ, 0xc0, !PT ;  /* 0x000003fc07077812 */ /* 0x000fe400078ec0ff */
[----:B------:R-:W-:Y:S02]  /*1f80*/  LOP3.LUT R17, R17, 0x3fc, RZ, 0xc0, !PT ;  /* 0x000003fc11117812 */ /* 0x000fe400078ec0ff */
[----:B------:R-:W-:Y:S02]  /*1f90*/  LOP3.LUT R6, R22, 0x3fc, RZ, 0xc0, !PT ;  /* 0x000003fc16067812 */ /* 0x000fe400078ec0ff */
[----:B------:R-:W-:Y:S01]  /*1fa0*/  LOP3.LUT R9, R9, 0x3fc, RZ, 0xc0, !PT ;  /* 0x000003fc09097812 */ /* 0x000fe200078ec0ff */
[----:B------:R-:W1:Y:S01]  /*1fb0*/  LDC R16, c[0x3][R16+0x4f0] ;  /* 0x00c13c0010107b82 */ /* 0x000e620000000800 */
[----:B------:R-:W-:-:S02]  /*1fc0*/  LOP3.LUT R18, R18, 0x3fc, RZ, 0xc0, !PT ;  /* 0x000003fc12127812 */ /* 0x000fc400078ec0ff */
[----:B------:R-:W-:Y:S02]  /*1fd0*/  LOP3.LUT R19, R12, 0x3fc, RZ, 0xc0, !PT ;  /* 0x000003fc0c137812 */ /* 0x000fe400078ec0ff */
[----:B------:R-:W-:Y:S02]  /*1fe0*/  LOP3.LUT R14, R14, 0x3fc, RZ, 0xc0, !PT ;  /* 0x000003fc0e0e7812 */ /* 0x000fe400078ec0ff */
[----:B------:R-:W-:Y:S01]  /*1ff0*/  LOP3.LUT R15, R15, 0x3fc, RZ, 0xc0, !PT ;  /* 0x000003fc0f0f7812 */ /* 0x000fe200078ec0ff */
[----:B------:R-:W1:Y:S01]  /*2000*/  LDC R7, c[0x3][R7+0x8f0] ;  /* 0x00c23c0007077b82 */ /* 0x000e620000000800 */
[----:B------:R-:W-:Y:S02]  /*2010*/  LOP3.LUT R5, R5, 0x3fc, RZ, 0xc0, !PT ;  /* 0x000003fc05057812 */ /* 0x000fe400078ec0ff */
[----:B------:R-:W-:Y:S02]  /*2020*/  LOP3.LUT R25, R11, 0x3fc, RZ, 0xc0, !PT ;  /* 0x000003fc0b197812 */ /* 0x000fe400078ec0ff */
[----:B------:R-:W-:-:S02]  /*2030*/  LEA R8, R8, UR6, 0x2 ;  /* 0x0000000608087c11 */ /* 0x000fc4000f8e10ff */
[----:B------:R-:W-:Y:S01]  /*2040*/  LEA R12, R10, UR6, 0x2 ;  /* 0x000000060a0c7c11 */ /* 0x000fe2000f8e10ff */
[----:B------:R-:W2:Y:S08]  /*2050*/  LDC R11, c[0x3][R15+0x4f0] ;  /* 0x00c13c000f0b7b82 */ /* 0x000eb00000000800 */
[----:B------:R-:W3:Y:S08]  /*2060*/  LDC R10, c[0x3][R14+0x8f0] ;  /* 0x00c23c000e0a7b82 */ /* 0x000ef00000000800 */
[----:B------:R-:W4:Y:S08]  /*2070*/  LDC R17, c[0x3][R17+0xf0] ;  /* 0x00c03c0011117b82 */ /* 0x000f300000000800 */
[----:B------:R-:W2:Y:S08]  /*2080*/  LDC R6, c[0x3][R6+0x8f0] ;  /* 0x00c23c0006067b82 */ /* 0x000eb00000000800 */
[----:B------:R-:W4:Y:S08]  /*2090*/  LDC R22, c[0x3][R5+0x4f0] ;  /* 0x00c13c0005167b82 */ /* 0x000f300000000800 */
[----:B------:R-:W3:Y:S01]  /*20a0*/  LDC R9, c[0x3][R9+0xf0] ;  /* 0x00c03c0009097b82 */ /* 0x000ee20000000800 */
[----:B-1----:R-:W-:-:S07]  /*20b0*/  LOP3.LUT R20, R7, R16, R13, 0x96, !PT ;  /* 0x0000001007147212 */ /* 0x002fce00078e960d */
[----:B------:R-:W4:Y:S08]  /*20c0*/  LDC R18, c[0x3][R18+0x8f0] ;  /* 0x00c23c0012127b82 */ /* 0x000f300000000800 */
[----:B------:R-:W3:Y:S08]  /*20d0*/  LDC R19, c[0x3][R19+0x4f0] ;  /* 0x00c13c0013137b82 */ /* 0x000ef00000000800 */
[----:B------:R-:W2:Y:S08]  /*20e0*/  LDC R24, c[0x3][R25+0xf0] ;  /* 0x00c03c0019187b82 */ /* 0x000eb00000000800 */
[----:B------:R-:W0:Y:S08]  /*20f0*/  LDC R21, c[0x3][R12] ;  /* 0x00c000000c157b82 */ /* 0x000e300000000800 */
[----:B------:R-:W1:Y:S08]  /*2100*/  LDC R3, c[0x3][R3] ;  /* 0x00c0000003037b82 */ /* 0x000e700000000800 */
[----:B------:R5:W5:Y:S08]  /*2110*/  LDC R23, c[0x3][R4] ;  /* 0x00c0000004177b82 */ /* 0x000b700000000800 */
[----:B------:R-:W5:Y:S01]  /*2120*/  LDC R8, c[0x3][R8] ;  /* 0x00c0000008087b82 */ /* 0x000f620000000800 */
[----:B----4-:R-:W-:-:S02]  /*2130*/  LOP3.LUT R22, R18, R22, R17, 0x96, !PT ;  /* 0x0000001612167212 */ /* 0x010fc400078e9611 */
[----:B---3--:R-:W-:Y:S02]  /*2140*/  LOP3.LUT R10, R10, R19, R9, 0x96, !PT ;  /* 0x000000130a0a7212 */ /* 0x008fe400078e9609 */
[----:B--2---:R-:W-:Y:S02]  /*2150*/  LOP3.LUT R11, R6, R11, R24, 0x96, !PT ;  /* 0x0000000b060b7212 */ /* 0x004fe400078e9618 */
[----:B0-----:R-:W-:-:S04]  /*2160*/  LOP3.LUT R20, R20, UR12, R21, 0x96, !PT ;  /* 0x0000000c14147c12 */ /* 0x001fc8000f8e9615 */
[--C-:B------:R-:W-:Y:S02]  /*2170*/  SHF.R.U32.HI R21, RZ, 0x10, R20.reuse ;  /* 0x00000010ff157819 */ /* 0x100fe40000011614 */
[----:B------:R-:W-:Y:S02]  /*2180*/  SHF.R.U32.HI R24, RZ, 0x8, R20 ;  /* 0x00000008ff187819 */ /* 0x000fe40000011614 */
[----:B-1----:R-:W-:Y:S02]  /*2190*/  LOP3.LUT R22, R22, UR13, R3, 0x96, !PT ;  /* 0x0000000d16167c12 */ /* 0x002fe4000f8e9603 */
[----:B------:R-:W-:Y:S02]  /*21a0*/  LOP3.LUT R16, R20, 0xff, RZ, 0xc0, !PT ;  /* 0x000000ff14107812 */ /* 0x000fe400078ec0ff */
[--C-:B------:R-:W-:Y:S02]  /*21b0*/  SHF.R.U32.HI R7, RZ, 0x8, R22.reuse ;  /* 0x00000008ff077819 */ /* 0x100fe40000011616 */
[----:B------:R-:W-:Y:S01]  /*21c0*/  SHF.R.U32.HI R9, RZ, 0x10, R22 ;  /* 0x00000010ff097819 */ /* 0x000fe20000011616 */
[----:B-----5:R0:W1:Y:S01]  /*21d0*/  LDC.U8 R4, c[0x3][R16+0x10f0] ;  /* 0x00c43c0010047b82 */ /* 0x0200620000000000 */
[----:B------:R-:W-:-:S02]  /*21e0*/  LOP3.LUT R10, R10, UR14, R23, 0x96, !PT ;  /* 0x0000000e0a0a7c12 */ /* 0x000fc4000f8e9617 */
[----:B------:R-:W-:Y:S02]  /*21f0*/  SHF.R.U32.HI R23, RZ, 0x18, R20 ;  /* 0x00000018ff177819 */ /* 0x000fe40000011614 */
[--C-:B------:R-:W-:Y:S02]  /*2200*/  SHF.R.U32.HI R14, RZ, 0x10, R10.reuse ;  /* 0x00000010ff0e7819 */ /* 0x100fe4000001160a */
[----:B------:R-:W-:Y:S01]  /*2210*/  SHF.R.U32.HI R15, RZ, 0x8, R10 ;  /* 0x00000008ff0f7819 */ /* 0x000fe2000001160a */
[----:B------:R-:W2:Y:S01]  /*2220*/  LDC.U8 R3, c[0x3][R23+0x10f0] ;  /* 0x00c43c0017037b82 */ /* 0x000ea20000000000 */
[----:B------:R-:W-:Y:S02]  /*2230*/  LOP3.LUT R11, R11, UR15, R8, 0x96, !PT ;  /* 0x0000000f0b0b7c12 */ /* 0x000fe4000f8e9608 */
[----:B------:R-:W-:Y:S02]  /*2240*/  SHF.R.U32.HI R5, RZ, 0x18, R22 ;  /* 0x00000018ff057819 */ /* 0x000fe40000011616 */
[----:B------:R-:W-:-:S02]  /*2250*/  SHF.R.U32.HI R17, RZ, 0x10, R11 ;  /* 0x00000010ff117819 */ /* 0x000fc4000001160b */
[--C-:B------:R-:W-:Y:S02]  /*2260*/  SHF.R.U32.HI R13, RZ, 0x18, R11.reuse ;  /* 0x00000018ff0d7819 */ /* 0x100fe4000001160b */
[----:B------:R-:W-:Y:S01]  /*2270*/  SHF.R.U32.HI R19, RZ, 0x8, R11 ;  /* 0x00000008ff137819 */ /* 0x000fe2000001160b */
[----:B------:R-:W3:Y:S01]  /*2280*/  LDC.U8 R5, c[0x3][R5+0x10f0] ;  /* 0x00c43c0005057b82 */ /* 0x000ee20000000000 */
[----:B------:R-:W-:Y:S02]  /*2290*/  LOP3.LUT R8, R11, 0xff, RZ, 0xc0, !PT ;  /* 0x000000ff0b087812 */ /* 0x000fe400078ec0ff */
[----:B------:R-:W-:Y:S02]  /*22a0*/  LOP3.LUT R11, R21, 0xff, RZ, 0xc0, !PT ;  /* 0x000000ff150b7812 */ /* 0x000fe400078ec0ff */
[----:B------:R-:W-:Y:S02]  /*22b0*/  LOP3.LUT R14, R14, 0xff, RZ, 0xc0, !PT ;  /* 0x000000ff0e0e7812 */ /* 0x000fe400078ec0ff */
[----:B------:R-:W-:Y:S01]  /*22c0*/  LOP3.LUT R15, R15, 0xff, RZ, 0xc0, !PT ;  /* 0x000000ff0f0f7812 */ /* 0x000fe200078ec0ff */
[----:B------:R-:W4:Y:S01]  /*22d0*/  LDC.U8 R13, c[0x3][R13+0x10f0] ;  /* 0x00c43c000d0d7b82 */ /* 0x000f220000000000 */
[----:B------:R-:W-:-:S02]  /*22e0*/  LOP3.LUT R21, R17, 0xff, RZ, 0xc0, !PT ;  /* 0x000000ff11157812 */ /* 0x000fc400078ec0ff */
[----:B------:R-:W-:Y:S02]  /*22f0*/  LOP3.LUT R7, R7, 0xff, RZ, 0xc0, !PT ;  /* 0x000000ff07077812 */ /* 0x000fe400078ec0ff */
[----:B------:R-:W-:Y:S02]  /*2300*/  LOP3.LUT R6, R22, 0xff, RZ, 0xc0, !PT ;  /* 0x000000ff16067812 */ /* 0x000fe400078ec0ff */
[----:B------:R-:W-:Y:S01]  /*2310*/  LOP3.LUT R12, R24, 0xff, RZ, 0xc0, !PT ;  /* 0x000000ff180c7812 */ /* 0x000fe200078ec0ff */
[----:B------:R-:W5:Y:S01]  /*2320*/  LDC.U8 R14, c[0x3][R14+0x10f0] ;  /* 0x00c43c000e0e7b82 */ /* 0x000f620000000000 */
[----:B------:R-:W-:Y:S02]  /*2330*/  LOP3.LUT R20, R10, 0xff, RZ, 0xc0, !PT ;  /* 0x000000ff0a147812 */ /* 0x000fe400078ec0ff */
[----:B------:R-:W-:Y:S02]  /*2340*/  SHF.R.U32.HI R18, RZ, 0x18, R10 ;  /* 0x00000018ff127819 */ /* 0x000fe4000001160a */
[----:B------:R-:W-:-:S02]  /*2350*/  LOP3.LUT R22, R19, 0xff, RZ, 0xc0, !PT ;  /* 0x000000ff13167812 */ /* 0x000fc400078ec0ff */
[----:B------:R-:W-:Y:S01]  /*2360*/  LOP3.LUT R24, R9, 0xff, RZ, 0xc0, !PT ;  /* 0x000000ff09187812 */ /* 0x000fe200078ec0ff */
[----:B------:R-:W5:Y:S01]  /*2370*/  LDC.U8 R10, c[0x3][R20+0x10f0] ;  /* 0x00c43c00140a7b82 */ /* 0x000f620000000000 */
[----:B0-----:R-:W-:-:S04]  /*2380*/  IADD3 R16, P0, PT, R2, UR10, RZ ;  /* 0x0000000a02107c10 */ /* 0x001fc8000ff1e0ff */
[----:B------:R-:W-:Y:S01]  /*2390*/  IADD3.X R17, PT, PT, R0, UR11, RZ, P0, !PT ;  /* 0x0000000b00117c10 */ /* 0x000fe200087fe4ff */
[----:B------:R-:W0:Y:S02]  /*23a0*/  LDCU.128 UR8, c[0x3][0xa0] ;  /* 0x00c01400ff0877ac */ /* 0x000e240008000c00 */
[----:B------:R-:W0:Y:S02]  /*23b0*/  LDC.U8 R15, c[0x3][R15+0x10f0] ;  /* 0x00c43c000f0f7b82 */ /* 0x000e240000000000 */
[----:B-1----:R1:W-:Y:S04]  /*23c0*/  STG.E.U8 desc[UR4][R16.64], R4 ;  /* 0x0000000410007986 */ /* 0x0023e8000c101104 */
[----:B--2---:R-:W-:Y:S02]  /*23d0*/  STG.E.U8 desc[UR4][R16.64+0xd], R3 ;  /* 0x00000d0310007986 */ /* 0x004fe4000c101104 */
[----:B------:R-:W2:Y:S08]  /*23e0*/  LDC.U8 R19, c[0x3][R18+0x10f0] ;  /* 0x00c43c0012137b82 */ /* 0x000eb00000000000 */
[----:B------:R-:W1:Y:S01]  /*23f0*/  LDC.U8 R21, c[0x3][R21+0x10f0] ;  /* 0x00c43c0015157b82 */ /* 0x000e620000000000 */
[----:B---3--:R-:W-:Y:S07]  /*2400*/  STG.E.U8 desc[UR4][R16.64+0xe], R5 ;  /* 0x00000e0510007986 */ /* 0x008fee000c101104 */
[----:B------:R-:W3:Y:S01]  /*2410*/  LDC.U8 R25, c[0x3][R22+0x10f0] ;  /* 0x00c43c0016197b82 */ /* 0x000ee20000000000 */
[----:B----4-:R-:W-:Y:S07]  /*2420*/  STG.E.U8 desc[UR4][R16.64+0xc], R13 ;  /* 0x00000c0d10007986 */ /* 0x010fee000c101104 */
[----:B------:R-:W4:Y:S01]  /*2430*/  LDC.U8 R27, c[0x3][R8+0x10f0] ;  /* 0x00c43c00081b7b82 */ /* 0x000f220000000000 */
[----:B-----5:R-:W-:Y:S07]  /*2440*/  STG.E.U8 desc[UR4][R16.64+0x8], R14 ;  /* 0x0000080e10007986 */ /* 0x020fee000c101104 */
[----:B------:R-:W5:Y:S01]  /*2450*/  LDC.U8 R11, c[0x3][R11+0x10f0] ;  /* 0x00c43c000b0b7b82 */ /* 0x000f620000000000 */
[----:B------:R-:W-:Y:S07]  /*2460*/  STG.E.U8 desc[UR4][R16.64+0x2], R10 ;  /* 0x0000020a10007986 */ /* 0x000fee000c101104 */
[----:B------:R-:W5:Y:S01]  /*2470*/  LDC.U8 R29, c[0x3][R12+0x10f0] ;  /* 0x00c43c000c1d7b82 */ /* 0x000f620000000000 */
[----:B0-----:R-:W-:Y:S07]  /*2480*/  STG.E.U8 desc[UR4][R16.64+0x5], R15 ;  /* 0x0000050f10007986 */ /* 0x001fee000c101104 */
[----:B------:R-:W0:Y:S01]  /*2490*/  LDC.U8 R7, c[0x3][R7+0x10f0] ;  /* 0x00c43c0007077b82 */ /* 0x000e220000000000 */
[----:B--2---:R-:W-:Y:S04]  /*24a0*/  STG.E.U8 desc[UR4][R16.64+0xf], R19 ;  /* 0x00000f1310007986 */ /* 0x004fe8000c101104 */
[----:B-1----:R-:W2:Y:S03]  /*24b0*/  LDG.E R4, desc[UR4][R16.64+0xc] ;  /* 0x00000c0410047981 */ /* 0x002ea6000c1e1900 */
[----:B------:R-:W1:Y:S01]  /*24c0*/  LDC.U8 R9, c[0x3][R6+0x10f0] ;  /* 0x00c43c0006097b82 */ /* 0x000e620000000000 */
[----:B------:R-:W-:Y:S07]  /*24d0*/  STG.E.U8 desc[UR4][R16.64+0x9], R21 ;  /* 0x0000091510007986 */ /* 0x000fee000c101104 */
[----:B------:R-:W1:Y:S01]  /*24e0*/  LDC.U8 R23, c[0x3][R24+0x10f0] ;  /* 0x00c43c0018177b82 */ /* 0x000e620000000000 */
[----:B---3--:R-:W-:Y:S04]  /*24f0*/  STG.E.U8 desc[UR4][R16.64+0x6], R25 ;  /* 0x0000061910007986 */ /* 0x008fe8000c101104 */
[----:B----4-:R-:W-:Y:S04]  /*2500*/  STG.E.U8 desc[UR4][R16.64+0x3], R27 ;  /* 0x0000031b10007986 */ /* 0x010fe8000c101104 */
[----:B-----5:R-:W-:Y:S04]  /*2510*/  STG.E.U8 desc[UR4][R16.64+0xa], R11 ;  /* 0x00000a0b10007986 */ /* 0x020fe8000c101104 */
[----:B------:R-:W-:Y:S04]  /*2520*/  STG.E.U8 desc[UR4][R16.64+0x7], R29 ;  /* 0x0000071d10007986 */ /* 0x000fe8000c101104 */
[----:B0-----:R-:W-:Y:S04]  /*2530*/  STG.E.U8 desc[UR4][R16.64+0x4], R7 ;  /* 0x0000040710007986 */ /* 0x001fe8000c101104 */
[----:B------:R-:W3:Y:S04]  /*2540*/  LDG.E R2, desc[UR4][R16.64+0x4] ;  /* 0x0000040410027981 */ /* 0x000ee8000c1e1900 */
[----:B-1----:R2:W-:Y:S04]  /*2550*/  STG.E.U8 desc[UR4][R16.64+0x1], R9 ;  /* 0x0000010910007986 */ /* 0x0025e8000c101104 */
[----:B------:R-:W4:Y:S04]  /*2560*/  LDG.E R0, desc[UR4][R16.64] ;  /* 0x0000000410007981 */ /* 0x000f28000c1e1900 */
[----:B------:R-:W-:Y:S04]  /*2570*/  STG.E.U8 desc[UR4][R16.64+0xb], R23 ;  /* 0x00000b1710007986 */ /* 0x000fe8000c101104 */
[----:B------:R-:W5:Y:S01]  /*2580*/  LDG.E R6, desc[UR4][R16.64+0x8] ;  /* 0x0000080410067981 */ /* 0x000f62000c1e1900 */
[----:B--2---:R-:W-:-:S05]  /*2590*/  LOP3.LUT R9, R4, UR11, RZ, 0x3c, !PT ;  /* 0x0000000b04097c12 */ /* 0x004fca000f8e3cff */
[----:B------:R-:W-:Y:S01]  /*25a0*/  STG.E desc[UR4][R16.64+0xc], R9 ;  /* 0x00000c0910007986 */ /* 0x000fe2000c101904 */
[----:B---3--:R-:W-:Y:S02]  /*25b0*/  LOP3.LUT R11, R2, UR9, RZ, 0x3c, !PT ;  /* 0x00000009020b7c12 */ /* 0x008fe4000f8e3cff */
[----:B----4-:R-:W-:-:S03]  /*25c0*/  LOP3.LUT R3, R0, UR8, RZ, 0x3c, !PT ;  /* 0x0000000800037c12 */ /* 0x010fc6000f8e3cff */
[----:B------:R-:W-:Y:S01]  /*25d0*/  STG.E desc[UR4][R16.64+0x4], R11 ;  /* 0x0000040b10007986 */ /* 0x000fe2000c101904 */
[----:B-----5:R-:W-:-:S03]  /*25e0*/  LOP3.LUT R7, R6, UR10, RZ, 0x3c, !PT ;  /* 0x0000000a06077c12 */ /* 0x020fc6000f8e3cff */
[----:B------:R-:W-:Y:S04]  /*25f0*/  STG.E desc[UR4][R16.64], R3 ;  /* 0x0000000310007986 */ /* 0x000fe8000c101904 */
[----:B------:R-:W-:Y:S01]  /*2600*/  STG.E desc[UR4][R16.64+0x8], R7 ;  /* 0x0000080710007986 */ /* 0x000fe2000c101904 */
[----:B------:R-:W-:Y:S05]  /*2610*/  EXIT ;  /* 0x000000000000794d */ /* 0x000fea0003800000 */
.L_x_1:
        /* <DEDUP_REMOVED lines=14> */
.L_x_3:


//--------------------- .nv.shared.reserved.0     --------------------------
	.section	.nv.shared.reserved.0,"aw",@nobits
	.weak		__nv_reservedSMEM_offset_0_alias
	.size		__nv_reservedSMEM_offset_0_alias, 0, 64
	.other		__nv_reservedSMEM_offset_0_alias,@"STO_CUDA_RESERVED_SHARED STV_DEFAULT"
__nv_reservedSMEM_offset_0_alias:
	.zero		0
	.zero		64


//--------------------- .nv.constant0._Z18aes128_ecb_decryptPKhPhm --------------------------
	.section	.nv.constant0._Z18aes128_ecb_decryptPKhPhm,"a",@progbits
	.sectionflags	@""
	.align	4
.nv.constant0._Z18aes128_ecb_decryptPKhPhm:
	.zero		920


//--------------------- .nv.constant0._Z18aes128_ecb_encryptPKhPhm --------------------------
	.section	.nv.constant0._Z18aes128_ecb_encryptPKhPhm,"a",@progbits
	.sectionflags	@""
	.align	4
.nv.constant0._Z18aes128_ecb_encryptPKhPhm:
	.zero		920


//--------------------- SYMBOLS --------------------------

	.type		.nv.reservedSmem.offset0,@object
	.size		.nv.reservedSmem.offset0,0x4
